// auto-generated by cutlass_sweep.gemm — config: {"arch": "sm_100", "cluster_m": 2, "cluster_n": 1, "dtype": "tf32", "stages": 3, "tile_k": 32, "tile_m": 64, "tile_n": 64}
#include "cutlass/cutlass.h"
#include "cutlass/gemm/collective/collective_builder.hpp"
#include "cutlass/gemm/device/gemm_universal_adapter.h"
#include "cutlass/gemm/kernel/gemm_universal.hpp"
#include "cutlass/epilogue/collective/collective_builder.hpp"

using ElemA = cutlass::tfloat32_t;
using ElemB = cutlass::tfloat32_t;
using ElemCD = cutlass::tfloat32_t;
using Acc  = float;
using TileShape    = cute::Shape<cute::_64, cute::_64, cute::_32>;
using ClusterShape = cute::Shape<cute::_2, cute::_1, cute::_1>;

using CollectiveEpilogue = typename cutlass::epilogue::collective::CollectiveBuilder<
    cutlass::arch::Sm100, cutlass::arch::OpClassTensorOp,
    TileShape, ClusterShape,
    cutlass::epilogue::collective::EpilogueTileAuto,
    Acc, Acc,
    ElemCD, cutlass::layout::RowMajor, 128 / cutlass::sizeof_bits<ElemCD>::value,
    ElemCD, cutlass::layout::RowMajor, 128 / cutlass::sizeof_bits<ElemCD>::value,
    cutlass::epilogue::collective::EpilogueScheduleAuto
  >::CollectiveOp;

using CollectiveMainloop = typename cutlass::gemm::collective::CollectiveBuilder<
    cutlass::arch::Sm100, cutlass::arch::OpClassTensorOp,
    ElemA, cutlass::layout::RowMajor, 128 / cutlass::sizeof_bits<ElemA>::value,
    ElemB, cutlass::layout::ColumnMajor, 128 / cutlass::sizeof_bits<ElemB>::value,
    Acc,
    TileShape, ClusterShape,
    cutlass::gemm::collective::StageCount<3>,
    cutlass::gemm::collective::KernelScheduleAuto
  >::CollectiveOp;

using GemmKernel = cutlass::gemm::kernel::GemmUniversal<
    cute::Shape<int,int,int,int>,
    CollectiveMainloop,
    CollectiveEpilogue
>;
using Gemm = cutlass::gemm::device::GemmUniversalAdapter<GemmKernel>;

// Force the device kernel symbol into the cubin without needing a host main.
auto* _anchor = &cutlass::device_kernel<GemmKernel>;


// ===== COMPILED SASS (sm_100a) =====

	.target	sm_100a

	.elftype	@"ET_EXEC"


//--------------------- .note.nv.tkinfo           --------------------------
	.section	.note.nv.tkinfo,"",@"SHT_NOTE"
	.sectionflags	@"SHF_NOTE_NV_TKINFO"
	.tkinfo
        /*0018*/ 	.word	0x00000002
        /*0030*/ 	.string	""
        /*0030*/ 	.string	"ptxas"
        /*0030*/ 	.string	"Cuda compilation tools, release 13.0, V13.0.88"
        /*0030*/ 	.string	"Build cuda_13.0.r13.0/compiler.36424714_0"
        /*0030*/ 	.string	"-arch sm_100a -m 64 "



//--------------------- .note.nv.cuinfo           --------------------------
	.section	.note.nv.cuinfo,"",@"SHT_NOTE"
	.sectionflags	@"SHF_NOTE_NV_CUINFO"
        /*0018*/ 	.short	0x0002
        /*001a*/ 	.short	0x0064
        /*001c*/ 	.short	0x0082
	.zero		2


//--------------------- .nv.info                  --------------------------
	.section	.nv.info,"",@"SHT_CUDA_INFO"
	.align	4


	//----- nvinfo : EIATTR_REGCOUNT
	.align		4
        /*0000*/ 	.byte	0x04, 0x2f
        /*0002*/ 	.short	(.L_19 - .L_18)
	.align		4
.L_18:
        /*0004*/ 	.word	index@(_ZN7cutlass13device_kernelINS_4gemm6kernel13GemmUniversalIN4cute5tupleIJiiiiEEENS1_10collective13CollectiveMmaINS1_35MainloopSm100TmaUmmaWarpSpecializedILi3ELi2ELi4ENS5_IJNS4_1CILi2EEENSA_ILi1EEESC_EEEEENS5_IJNSA_ILi64EEESF_NSA_ILi32EEEEEENS_10tfloat32_tENS5_IJlSC_lEEESI_SJ_NS4_8TiledMMAINS4_8MMA_AtomIJNS4_17SM100_MMA_TF32_SSISI_SI_fLi64ELi64ELNS4_4UMMA5MajorE0ELSO_0ELNSN_7ScaleInE0ELSP_0EEEEEENS4_6LayoutINS5_IJSC_SC_SC_EEENS5_IJNSA_ILi0EEESU_SU_EEEEENS5_IJNS4_10UnderscoreESX_SX_EEEEENS4_13SM90_TMA_LOADENS4_14ComposedLayoutINS4_7SwizzleILi3ELi4ELi3EEENS4_18smem_ptr_flag_bitsILi32EEENSS_INS5_IJNSA_ILi8EEESG_EEENS5_IJSG_SC_EEEEEEEvNS4_8identityENS4_23SM90_TMA_LOAD_MULTICASTES1A_vS1B_EENS_8epilogue10collective18CollectiveEpilogueINS1E_23Sm100TmaWarpSpecializedILi3ELi2ELi16ELb1ELb0EEEJSH_NS5_IJNSS_ISF_SC_EENSS_ISG_SC_EEEEESI_SJ_SI_SJ_NS1E_6fusion15FusionCallbacksIS1I_NS1M_17LinearCombinationISI_fSI_fLNS_15FloatRoundStyleE2EEESH_S1L_JEEENS4_5SM1004TMEM4LOAD26SM100_TMEM_LOAD_16dp128b8xES10_S1A_NS4_17SM75_U32x4_LDSM_NENS4_14SM90_TMA_STOREES1A_NS4_17SM90_U32x4_STSM_NENS4_39AutoVectorizingCopyWithAssumedAlignmentILi128EEEEEEvvEEEEvNT_6ParamsE)
        /*0008*/ 	.word	0x00000050


	//----- nvinfo : EIATTR_FRAME_SIZE
	.align		4
.L_19:
        /*000c*/ 	.byte	0x04, 0x11
        /*000e*/ 	.short	(.L_21 - .L_20)
	.align		4
.L_20:
        /*0010*/ 	.word	index@($__internal_2_$__cuda_sm10x_tcgen05_guardrail_trap_unallocated_columns_being_dealloced)
        /*0014*/ 	.word	0x00000000


	//----- nvinfo : EIATTR_FRAME_SIZE
	.align		4
.L_21:
        /*0018*/ 	.byte	0x04, 0x11
        /*001a*/ 	.short	(.L_23 - .L_22)
	.align		4
.L_22:
        /*001c*/ 	.word	index@($__internal_1_$__cuda_sm10x_tcgen05_guardrail_trap_phase_invalid_during_alloc)
        /*0020*/ 	.word	0x00000000


	//----- nvinfo : EIATTR_FRAME_SIZE
	.align		4
.L_23:
        /*0024*/ 	.byte	0x04, 0x11
        /*0026*/ 	.short	(.L_25 - .L_24)
	.align		4
.L_24:
        /*0028*/ 	.word	index@($__internal_0_$__cuda_sm10x_tcgen05_guardrail_trap_col_being_dealloced_not_returned_by_alloc)
        /*002c*/ 	.word	0x00000000


	//----- nvinfo : EIATTR_FRAME_SIZE
	.align		4
.L_25:
        /*0030*/ 	.byte	0x04, 0x11
        /*0032*/ 	.short	(.L_27 - .L_26)
	.align		4
.L_26:
        /*0034*/ 	.word	index@(_ZN7cutlass13device_kernelINS_4gemm6kernel13GemmUniversalIN4cute5tupleIJiiiiEEENS1_10collective13CollectiveMmaINS1_35MainloopSm100TmaUmmaWarpSpecializedILi3ELi2ELi4ENS5_IJNS4_1CILi2EEENSA_ILi1EEESC_EEEEENS5_IJNSA_ILi64EEESF_NSA_ILi32EEEEEENS_10tfloat32_tENS5_IJlSC_lEEESI_SJ_NS4_8TiledMMAINS4_8MMA_AtomIJNS4_17SM100_MMA_TF32_SSISI_SI_fLi64ELi64ELNS4_4UMMA5MajorE0ELSO_0ELNSN_7ScaleInE0ELSP_0EEEEEENS4_6LayoutINS5_IJSC_SC_SC_EEENS5_IJNSA_ILi0EEESU_SU_EEEEENS5_IJNS4_10UnderscoreESX_SX_EEEEENS4_13SM90_TMA_LOADENS4_14ComposedLayoutINS4_7SwizzleILi3ELi4ELi3EEENS4_18smem_ptr_flag_bitsILi32EEENSS_INS5_IJNSA_ILi8EEESG_EEENS5_IJSG_SC_EEEEEEEvNS4_8identityENS4_23SM90_TMA_LOAD_MULTICASTES1A_vS1B_EENS_8epilogue10collective18CollectiveEpilogueINS1E_23Sm100TmaWarpSpecializedILi3ELi2ELi16ELb1ELb0EEEJSH_NS5_IJNSS_ISF_SC_EENSS_ISG_SC_EEEEESI_SJ_SI_SJ_NS1E_6fusion15FusionCallbacksIS1I_NS1M_17LinearCombinationISI_fSI_fLNS_15FloatRoundStyleE2EEESH_S1L_JEEENS4_5SM1004TMEM4LOAD26SM100_TMEM_LOAD_16dp128b8xES10_S1A_NS4_17SM75_U32x4_LDSM_NENS4_14SM90_TMA_STOREES1A_NS4_17SM90_U32x4_STSM_NENS4_39AutoVectorizingCopyWithAssumedAlignmentILi128EEEEEEvvEEEEvNT_6ParamsE)
        /*0038*/ 	.word	0x00000000


	//----- nvinfo : EIATTR_MIN_STACK_SIZE
	.align		4
.L_27:
        /*003c*/ 	.byte	0x04, 0x12
        /*003e*/ 	.short	(.L_29 - .L_28)
	.align		4
.L_28:
        /*0040*/ 	.word	index@(_ZN7cutlass13device_kernelINS_4gemm6kernel13GemmUniversalIN4cute5tupleIJiiiiEEENS1_10collective13CollectiveMmaINS1_35MainloopSm100TmaUmmaWarpSpecializedILi3ELi2ELi4ENS5_IJNS4_1CILi2EEENSA_ILi1EEESC_EEEEENS5_IJNSA_ILi64EEESF_NSA_ILi32EEEEEENS_10tfloat32_tENS5_IJlSC_lEEESI_SJ_NS4_8TiledMMAINS4_8MMA_AtomIJNS4_17SM100_MMA_TF32_SSISI_SI_fLi64ELi64ELNS4_4UMMA5MajorE0ELSO_0ELNSN_7ScaleInE0ELSP_0EEEEEENS4_6LayoutINS5_IJSC_SC_SC_EEENS5_IJNSA_ILi0EEESU_SU_EEEEENS5_IJNS4_10UnderscoreESX_SX_EEEEENS4_13SM90_TMA_LOADENS4_14ComposedLayoutINS4_7SwizzleILi3ELi4ELi3EEENS4_18smem_ptr_flag_bitsILi32EEENSS_INS5_IJNSA_ILi8EEESG_EEENS5_IJSG_SC_EEEEEEEvNS4_8identityENS4_23SM90_TMA_LOAD_MULTICASTES1A_vS1B_EENS_8epilogue10collective18CollectiveEpilogueINS1E_23Sm100TmaWarpSpecializedILi3ELi2ELi16ELb1ELb0EEEJSH_NS5_IJNSS_ISF_SC_EENSS_ISG_SC_EEEEESI_SJ_SI_SJ_NS1E_6fusion15FusionCallbacksIS1I_NS1M_17LinearCombinationISI_fSI_fLNS_15FloatRoundStyleE2EEESH_S1L_JEEENS4_5SM1004TMEM4LOAD26SM100_TMEM_LOAD_16dp128b8xES10_S1A_NS4_17SM75_U32x4_LDSM_NENS4_14SM90_TMA_STOREES1A_NS4_17SM90_U32x4_STSM_NENS4_39AutoVectorizingCopyWithAssumedAlignmentILi128EEEEEEvvEEEEvNT_6ParamsE)
        /*0044*/ 	.word	0x00000000
.L_29:


//--------------------- .nv.compat                --------------------------
	.section	.nv.compat,"",@"SHT_CUDA_COMPAT_INFO"
	.align	4
        /*0000*/ 	.byte	0x02, 0x09, 0x01, 0x00, 0x02, 0x02, 0x02, 0x00, 0x02, 0x05, 0x05, 0x00, 0x03, 0x07, 0x01, 0x01
        /*0010*/ 	.byte	0x02, 0x03, 0x01, 0x00, 0x02, 0x06, 0x01, 0x00, 0x04, 0x0b, 0x08, 0x00, 0x09, 0x00, 0x00, 0x00
        /*0020*/ 	.byte	0x00, 0x00, 0x00, 0x00


//--------------------- .nv.info._ZN7cutlass13device_kernelINS_4gemm6kernel13GemmUniversalIN4cute5tupleIJiiiiEEENS1_10collective13CollectiveMmaINS1_35MainloopSm100TmaUmmaWarpSpecializedILi3ELi2ELi4ENS5_IJNS4_1CILi2EEENSA_ILi1EEESC_EEEEENS5_IJNSA_ILi64EEESF_NSA_ILi32EEEEEENS_10tfloat32_tENS5_IJlSC_lEEESI_SJ_NS4_8TiledMMAINS4_8MMA_AtomIJNS4_17SM100_MMA_TF32_SSISI_SI_fLi64ELi64ELNS4_4UMMA5MajorE0ELSO_0ELNSN_7ScaleInE0ELSP_0EEEEEENS4_6LayoutINS5_IJSC_SC_SC_EEENS5_IJNSA_ILi0EEESU_SU_EEEEENS5_IJNS4_10UnderscoreESX_SX_EEEEENS4_13SM90_TMA_LOADENS4_14ComposedLayoutINS4_7SwizzleILi3ELi4ELi3EEENS4_18smem_ptr_flag_bitsILi32EEENSS_INS5_IJNSA_ILi8EEESG_EEENS5_IJSG_SC_EEEEEEEvNS4_8identityENS4_23SM90_TMA_LOAD_MULTICASTES1A_vS1B_EENS_8epilogue10collective18CollectiveEpilogueINS1E_23Sm100TmaWarpSpecializedILi3ELi2ELi16ELb1ELb0EEEJSH_NS5_IJNSS_ISF_SC_EENSS_ISG_SC_EEEEESI_SJ_SI_SJ_NS1E_6fusion15FusionCallbacksIS1I_NS1M_17LinearCombinationISI_fSI_fLNS_15FloatRoundStyleE2EEESH_S1L_JEEENS4_5SM1004TMEM4LOAD26SM100_TMEM_LOAD_16dp128b8xES10_S1A_NS4_17SM75_U32x4_LDSM_NENS4_14SM90_TMA_STOREES1A_NS4_17SM90_U32x4_STSM_NENS4_39AutoVectorizingCopyWithAssumedAlignmentILi128EEEEEEvvEEEEvNT_6ParamsE --------------------------
	.section	.nv.info._ZN7cutlass13device_kernelINS_4gemm6kernel13GemmUniversalIN4cute5tupleIJiiiiEEENS1_10collective13CollectiveMmaINS1_35MainloopSm100TmaUmmaWarpSpecializedILi3ELi2ELi4ENS5_IJNS4_1CILi2EEENSA_ILi1EEESC_EEEEENS5_IJNSA_ILi64EEESF_NSA_ILi32EEEEEENS_10tfloat32_tENS5_IJlSC_lEEESI_SJ_NS4_8TiledMMAINS4_8MMA_AtomIJNS4_17SM100_MMA_TF32_SSISI_SI_fLi64ELi64ELNS4_4UMMA5MajorE0ELSO_0ELNSN_7ScaleInE0ELSP_0EEEEEENS4_6LayoutINS5_IJSC_SC_SC_EEENS5_IJNSA_ILi0EEESU_SU_EEEEENS5_IJNS4_10UnderscoreESX_SX_EEEEENS4_13SM90_TMA_LOADENS4_14ComposedLayoutINS4_7SwizzleILi3ELi4ELi3EEENS4_18smem_ptr_flag_bitsILi32EEENSS_INS5_IJNSA_ILi8EEESG_EEENS5_IJSG_SC_EEEEEEEvNS4_8identityENS4_23SM90_TMA_LOAD_MULTICASTES1A_vS1B_EENS_8epilogue10collective18CollectiveEpilogueINS1E_23Sm100TmaWarpSpecializedILi3ELi2ELi16ELb1ELb0EEEJSH_NS5_IJNSS_ISF_SC_EENSS_ISG_SC_EEEEESI_SJ_SI_SJ_NS1E_6fusion15FusionCallbacksIS1I_NS1M_17LinearCombinationISI_fSI_fLNS_15FloatRoundStyleE2EEESH_S1L_JEEENS4_5SM1004TMEM4LOAD26SM100_TMEM_LOAD_16dp128b8xES10_S1A_NS4_17SM75_U32x4_LDSM_NENS4_14SM90_TMA_STOREES1A_NS4_17SM90_U32x4_STSM_NENS4_39AutoVectorizingCopyWithAssumedAlignmentILi128EEEEEEvvEEEEvNT_6ParamsE,"",@"SHT_CUDA_INFO"
	.sectionflags	@""
	.align	4


	//----- nvinfo : EIATTR_CUDA_API_VERSION
	.align		4
        /*0000*/ 	.byte	0x04, 0x37
        /*0002*/ 	.short	(.L_31 - .L_30)
.L_30:
        /*0004*/ 	.word	0x00000082


	//----- nvinfo : EIATTR_KPARAM_INFO
	.align		4
.L_31:
        /*0008*/ 	.byte	0x04, 0x17
        /*000a*/ 	.short	(.L_33 - .L_32)
.L_32:
        /*000c*/ 	.word	0x00000000
        /*0010*/ 	.short	0x0000
        /*0012*/ 	.short	0x0000
        /*0014*/ 	.byte	0x00, 0xf0, 0x01, 0x20


	//----- nvinfo : EIATTR_AT_ENTRY_FRAGMENTS
	.align		4
.L_33:
        /*0018*/ 	.byte	0x04, 0x4f
        /*001a*/ 	.short	(.L_35 - .L_34)


	//   ....[0]....
.L_34:
        /*001c*/ 	.word	0x00000006


	//----- nvinfo : EIATTR_RESERVED_SMEM_USED
	.align		4
.L_35:
        /*0020*/ 	.byte	0x01, 0x41
	.zero		2


	//----- nvinfo : EIATTR_SPARSE_MMA_MASK
	.align		4
        /*0024*/ 	.byte	0x03, 0x50
        /*0026*/ 	.short	0x0000


	//----- nvinfo : EIATTR_TCGEN05_1CTA_USED
	.align		4
        /*0028*/ 	.byte	0x01, 0x51
	.zero		2


	//----- nvinfo : EIATTR_MAXREG_COUNT
	.align		4
        /*002c*/ 	.byte	0x03, 0x1b
        /*002e*/ 	.short	0x00ff


	//----- nvinfo : EIATTR_NUM_BARRIERS
	.align		4
        /*0030*/ 	.byte	0x02, 0x4c
        /*0032*/ 	.byte	0x07
	.zero		1


	//----- nvinfo : EIATTR_EXTERNS
	.align		4
        /*0034*/ 	.byte	0x04, 0x0f
        /*0036*/ 	.short	(.L_37 - .L_36)


	//   ....[0]....
	.align		4
.L_36:
        /*0038*/ 	.word	index@(__assertfail)


	//----- nvinfo : EIATTR_MERCURY_ISA_VERSION
	.align		4
.L_37:
        /*003c*/ 	.byte	0x03, 0x5f
        /*003e*/ 	.short	0x0101


	//----- nvinfo : EIATTR_INT_WARP_WIDE_INSTR_OFFSETS
	.align		4
        /*0040*/ 	.byte	0x04, 0x31
        /*0042*/ 	.short	(.L_39 - .L_38)


	//   ....[0]....
.L_38:
        /*0044*/ 	.word	0x00003c10


	//   ....[1]....
        /*0048*/ 	.word	0x00003c40


	//   ....[2]....
        /*004c*/ 	.word	0x00003c60


	//   ....[3]....
        /*0050*/ 	.word	0x000047e0


	//   ....[4]....
        /*0054*/ 	.word	0x00004900


	//   ....[5]....
        /*0058*/ 	.word	0x00004a50


	//   ....[6]....
        /*005c*/ 	.word	0x00004b70


	//----- nvinfo : EIATTR_COOP_GROUP_MASK_REGIDS
	.align		4
.L_39:
        /*0060*/ 	.byte	0x04, 0x29
        /*0062*/ 	.short	(.L_41 - .L_40)


	//   ....[0]....
.L_40:
        /*0064*/ 	.word	0xffffffff


	//   ....[1]....
        /*0068*/ 	.word	0xffffffff


	//   ....[2]....
        /*006c*/ 	.word	0xffffffff


	//   ....[3]....
        /*0070*/ 	.word	0xffffffff


	//   ....[4]....
        /*0074*/ 	.word	0xffffffff


	//   ....[5]....
        /*0078*/ 	.word	0xffffffff


	//   ....[6]....
        /*007c*/ 	.word	0xffffffff


	//   ....[7]....
        /*0080*/ 	.word	0xffffffff


	//   ....[8]....
        /*0084*/ 	.word	0xffffffff


	//   ....[9]....
        /*0088*/ 	.word	0xffffffff


	//   ....[10]....
        /*008c*/ 	.word	0xffffffff


	//   ....[11]....
        /*0090*/ 	.word	0xffffffff


	//   ....[12]....
        /*0094*/ 	.word	0xffffffff


	//   ....[13]....
        /*0098*/ 	.word	0xffffffff


	//----- nvinfo : EIATTR_COOP_GROUP_INSTR_OFFSETS
	.align		4
.L_41:
        /*009c*/ 	.byte	0x04, 0x28
        /*009e*/ 	.short	(.L_43 - .L_42)


	//   ....[0]....
.L_42:
        /*00a0*/ 	.word	0x00000080


	//   ....[1]....
        /*00a4*/ 	.word	0x000004f0


	//   ....[2]....
        /*00a8*/ 	.word	0x00000670


	//   ....[3]....
        /*00ac*/ 	.word	0x000007f0


	//   ....[4]....
        /*00b0*/ 	.word	0x000008f0


	//   ....[5]....
        /*00b4*/ 	.word	0x00000a60


	//   ....[6]....
        /*00b8*/ 	.word	0x00000c00


	//   ....[7]....
        /*00bc*/ 	.word	0x00000db0


	//   ....[8]....
        /*00c0*/ 	.word	0x00001fd0


	//   ....[9]....
        /*00c4*/ 	.word	0x00002e00


	//   ....[10]....
        /*00c8*/ 	.word	0x00003010


	//   ....[11]....
        /*00cc*/ 	.word	0x00003040


	//   ....[12]....
        /*00d0*/ 	.word	0x00003af0


	//   ....[13]....
        /*00d4*/ 	.word	0x00003d20


	//----- nvinfo : EIATTR_VRC_CTA_INIT_COUNT
	.align		4
.L_43:
        /*00d8*/ 	.byte	0x02, 0x4a
        /*00da*/ 	.byte	0x80
	.zero		1


	//----- nvinfo : EIATTR_SYSCALL_OFFSETS
	.align		4
        /*00dc*/ 	.byte	0x04, 0x46
        /*00de*/ 	.short	(.L_45 - .L_44)


	//   ....[0]....
.L_44:
        /*00e0*/ 	.word	0x000058a0


	//   ....[1]....
        /*00e4*/ 	.word	0x00005990


	//   ....[2]....
        /*00e8*/ 	.word	0x000062b0


	//   ....[3]....
        /*00ec*/ 	.word	0x00006d10


	//----- nvinfo : EIATTR_MBARRIER_INSTR_OFFSETS
	.align		4
.L_45:
        /*00f0*/ 	.byte	0x04, 0x39
        /*00f2*/ 	.short	(.L_47 - .L_46)


	//   ....[0]....
.L_46:
        /*00f4*/ 	.word	0x00000600
        /*00f8*/ 	.word	0x000000ff
        /*00fc*/ 	.word	0x00000000
        /*0100*/ 	.short	0x0100
        /*0102*/ 	.byte	0x04
	.zero		1


	//   ....[1]....
        /*0104*/ 	.word	0x00000610
        /*0108*/ 	.word	0x000000ff
        /*010c*/ 	.word	0x00000018
        /*0110*/ 	.short	0x0100
        /*0112*/ 	.byte	0x04
	.zero		1


	//   ....[2]....
        /*0114*/ 	.word	0x00000620
        /*0118*/ 	.word	0x000000ff
        /*011c*/ 	.word	0x00000008
        /*0120*/ 	.short	0x0100
        /*0122*/ 	.byte	0x04
	.zero		1


	//   ....[3]....
        /*0124*/ 	.word	0x00000630
        /*0128*/ 	.word	0x000000ff
        /*012c*/ 	.word	0x00000020
        /*0130*/ 	.short	0x0100
        /*0132*/ 	.byte	0x04
	.zero		1


	//   ....[4]....
        /*0134*/ 	.word	0x00000640
        /*0138*/ 	.word	0x000000ff
        /*013c*/ 	.word	0x00000010
        /*0140*/ 	.short	0x0100
        /*0142*/ 	.byte	0x04
	.zero		1


	//   ....[5]....
        /*0144*/ 	.word	0x00000650
        /*0148*/ 	.word	0x000000ff
        /*014c*/ 	.word	0x00000028
        /*0150*/ 	.short	0x0100
        /*0152*/ 	.byte	0x04
	.zero		1


	//   ....[6]....
        /*0154*/ 	.word	0x00000780
        /*0158*/ 	.word	0x000000ff
        /*015c*/ 	.word	0x00000030
        /*0160*/ 	.short	0x0100
        /*0162*/ 	.byte	0x04
	.zero		1


	//   ....[7]....
        /*0164*/ 	.word	0x00000790
        /*0168*/ 	.word	0x000000ff
        /*016c*/ 	.word	0x00000048
        /*0170*/ 	.short	0x0100
        /*0172*/ 	.byte	0x04
	.zero		1


	//   ....[8]....
        /*0174*/ 	.word	0x000007a0
        /*0178*/ 	.word	0x000000ff
        /*017c*/ 	.word	0x00000038
        /*0180*/ 	.short	0x0100
        /*0182*/ 	.byte	0x04
	.zero		1


	//   ....[9]....
        /*0184*/ 	.word	0x000007b0
        /*0188*/ 	.word	0x000000ff
        /*018c*/ 	.word	0x00000050
        /*0190*/ 	.short	0x0100
        /*0192*/ 	.byte	0x04
	.zero		1


	//   ....[10]....
        /*0194*/ 	.word	0x000007c0
        /*0198*/ 	.word	0x000000ff
        /*019c*/ 	.word	0x00000040
        /*01a0*/ 	.short	0x0100
        /*01a2*/ 	.byte	0x04
	.zero		1


	//   ....[11]....
        /*01a4*/ 	.word	0x000007d0
        /*01a8*/ 	.word	0x000000ff
        /*01ac*/ 	.word	0x00000058
        /*01b0*/ 	.short	0x0100
        /*01b2*/ 	.byte	0x04
	.zero		1


	//   ....[12]....
        /*01b4*/ 	.word	0x000008c0
        /*01b8*/ 	.word	0x000000ff
        /*01bc*/ 	.word	0x00000060
        /*01c0*/ 	.short	0x0100
        /*01c2*/ 	.byte	0x06
	.zero		1


	//   ....[13]....
        /*01c4*/ 	.word	0x000008d0
        /*01c8*/ 	.word	0x000000ff
        /*01cc*/ 	.word	0x00000068
        /*01d0*/ 	.short	0x0100
        /*01d2*/ 	.byte	0x06
	.zero		1


	//   ....[14]....
        /*01d4*/ 	.word	0x00000a10
        /*01d8*/ 	.word	0x000000ff
        /*01dc*/ 	.word	0x00000070
        /*01e0*/ 	.short	0x0100
        /*01e2*/ 	.byte	0x06
	.zero		1


	//   ....[15]....
        /*01e4*/ 	.word	0x00000a20
        /*01e8*/ 	.word	0x000000ff
        /*01ec*/ 	.word	0x00000080
        /*01f0*/ 	.short	0x0100
        /*01f2*/ 	.byte	0x06
	.zero		1


	//   ....[16]....
        /*01f4*/ 	.word	0x00000a30
        /*01f8*/ 	.word	0x000000ff
        /*01fc*/ 	.word	0x00000078
        /*0200*/ 	.short	0x0100
        /*0202*/ 	.byte	0x06
	.zero		1


	//   ....[17]....
        /*0204*/ 	.word	0x00000a40
        /*0208*/ 	.word	0x000000ff
        /*020c*/ 	.word	0x00000088
        /*0210*/ 	.short	0x0100
        /*0212*/ 	.byte	0x06
	.zero		1


	//   ....[18]....
        /*0214*/ 	.word	0x00000b70
        /*0218*/ 	.word	0x000000ff
        /*021c*/ 	.word	0x00000090
        /*0220*/ 	.short	0x0100
        /*0222*/ 	.byte	0x04
	.zero		1


	//   ....[19]....
        /*0224*/ 	.word	0x00000b80
        /*0228*/ 	.word	0x000000ff
        /*022c*/ 	.word	0x000000b0
        /*0230*/ 	.short	0x0100
        /*0232*/ 	.byte	0x04
	.zero		1


	//   ....[20]....
        /*0234*/ 	.word	0x00000b90
        /*0238*/ 	.word	0x000000ff
        /*023c*/ 	.word	0x00000098
        /*0240*/ 	.short	0x0100
        /*0242*/ 	.byte	0x04
	.zero		1


	//   ....[21]....
        /*0244*/ 	.word	0x00000ba0
        /*0248*/ 	.word	0x000000ff
        /*024c*/ 	.word	0x000000b8
        /*0250*/ 	.short	0x0100
        /*0252*/ 	.byte	0x04
	.zero		1


	//   ....[22]....
        /*0254*/ 	.word	0x00000bb0
        /*0258*/ 	.word	0x000000ff
        /*025c*/ 	.word	0x000000a0
        /*0260*/ 	.short	0x0100
        /*0262*/ 	.byte	0x04
	.zero		1


	//   ....[23]....
        /*0264*/ 	.word	0x00000bc0
        /*0268*/ 	.word	0x000000ff
        /*026c*/ 	.word	0x000000c0
        /*0270*/ 	.short	0x0100
        /*0272*/ 	.byte	0x04
	.zero		1


	//   ....[24]....
        /*0274*/ 	.word	0x00000bd0
        /*0278*/ 	.word	0x000000ff
        /*027c*/ 	.word	0x000000a8
        /*0280*/ 	.short	0x0100
        /*0282*/ 	.byte	0x04
	.zero		1


	//   ....[25]....
        /*0284*/ 	.word	0x00000be0
        /*0288*/ 	.word	0x000000ff
        /*028c*/ 	.word	0x000000c8
        /*0290*/ 	.short	0x0100
        /*0292*/ 	.byte	0x04
	.zero		1


	//   ....[26]....
        /*0294*/ 	.word	0x00000cd0
        /*0298*/ 	.word	0x000000ff
        /*029c*/ 	.word	0x000000d0
        /*02a0*/ 	.short	0x0100
        /*02a2*/ 	.byte	0x04
	.zero		1


	//   ....[27]....
        /*02a4*/ 	.word	0x00000ce0
        /*02a8*/ 	.word	0x000000ff
        /*02ac*/ 	.word	0x000000e0
        /*02b0*/ 	.short	0x0100
        /*02b2*/ 	.byte	0x04
	.zero		1


	//   ....[28]....
        /*02b4*/ 	.word	0x00000cf0
        /*02b8*/ 	.word	0x000000ff
        /*02bc*/ 	.word	0x000000d8
        /*02c0*/ 	.short	0x0100
        /*02c2*/ 	.byte	0x04
	.zero		1


	//   ....[29]....
        /*02c4*/ 	.word	0x00000d00
        /*02c8*/ 	.word	0x000000ff
        /*02cc*/ 	.word	0x000000e8
        /*02d0*/ 	.short	0x0100
        /*02d2*/ 	.byte	0x04
	.zero		1


	//   ....[30]....
        /*02d4*/ 	.word	0x00001830
        /*02d8*/ 	.word	0x00000000
        /*02dc*/ 	.word	0x000000e0
        /*02e0*/ 	.short	0x010a
        /*02e2*/ 	.byte	0xff
	.zero		1


	//   ....[31]....
        /*02e4*/ 	.word	0x00001860
        /*02e8*/ 	.word	0x00000000
        /*02ec*/ 	.word	0x000000d0
        /*02f0*/ 	.short	0x0101
        /*02f2*/ 	.byte	0xff
	.zero		1


	//   ....[32]....
        /*02f4*/ 	.word	0x00001930
        /*02f8*/ 	.word	0x000000ff
        /*02fc*/ 	.word	0x00000018
        /*0300*/ 	.short	0x010a
        /*0302*/ 	.byte	0x04
	.zero		1


	//   ....[33]....
        /*0304*/ 	.word	0x000019b0
        /*0308*/ 	.word	0x000000ff
        /*030c*/ 	.word	0x00000018
        /*0310*/ 	.short	0x010a
        /*0312*/ 	.byte	0x21
	.zero		1


	//   ....[34]....
        /*0314*/ 	.word	0x00001b40
        /*0318*/ 	.word	0x000000ff
        /*031c*/ 	.word	0x00000018
        /*0320*/ 	.short	0x010a
        /*0322*/ 	.byte	0x08
	.zero		1


	//   ....[35]....
        /*0324*/ 	.word	0x00001c70
        /*0328*/ 	.word	0x000000ff
        /*032c*/ 	.word	0x00000068
        /*0330*/ 	.short	0x0101
        /*0332*/ 	.byte	0x06
	.zero		1


	//   ....[36]....
        /*0334*/ 	.word	0x00001c90
        /*0338*/ 	.word	0x000000ff
        /*033c*/ 	.word	0x00000018
        /*0340*/ 	.short	0x010a
        /*0342*/ 	.byte	0x04
	.zero		1


	//   ....[37]....
        /*0344*/ 	.word	0x00001d10
        /*0348*/ 	.word	0x000000ff
        /*034c*/ 	.word	0x00000018
        /*0350*/ 	.short	0x010a
        /*0352*/ 	.byte	0x11
	.zero		1


	//   ....[38]....
        /*0354*/ 	.word	0x00001ec0
        /*0358*/ 	.word	0x000000ff
        /*035c*/ 	.word	0x00000018
        /*0360*/ 	.short	0x010a
        /*0362*/ 	.byte	0x07
	.zero		1


	//   ....[39]....
        /*0364*/ 	.word	0x00002000
        /*0368*/ 	.word	0x00000003
        /*036c*/ 	.word	0x00000070
        /*0370*/ 	.short	0x010a
        /*0372*/ 	.byte	0xff
	.zero		1


	//   ....[40]....
        /*0374*/ 	.word	0x00002150
        /*0378*/ 	.word	0x00000000
        /*037c*/ 	.word	0x00000000
        /*0380*/ 	.short	0x0101
        /*0382*/ 	.byte	0xff
	.zero		1


	//   ....[41]....
        /*0384*/ 	.word	0x00002710
        /*0388*/ 	.word	0x000000ff
        /*038c*/ 	.word	0x00000000
        /*0390*/ 	.short	0x010a
        /*0392*/ 	.byte	0x04
	.zero		1


	//   ....[42]....
        /*0394*/ 	.word	0x000027a0
        /*0398*/ 	.word	0x000000ff
        /*039c*/ 	.word	0x00000000
        /*03a0*/ 	.short	0x010a
        /*03a2*/ 	.byte	0x05
	.zero		1


	//   ....[43]....
        /*03a4*/ 	.word	0x00002840
        /*03a8*/ 	.word	0x00000000
        /*03ac*/ 	.word	0x00000000
        /*03b0*/ 	.short	0x010a
        /*03b2*/ 	.byte	0xff
	.zero		1


	//   ....[44]....
        /*03b4*/ 	.word	0x00002960
        /*03b8*/ 	.word	0x00000002
        /*03bc*/ 	.word	0x000000d0
        /*03c0*/ 	.short	0x010a
        /*03c2*/ 	.byte	0xff
	.zero		1


	//   ....[45]....
        /*03c4*/ 	.word	0x000029d0
        /*03c8*/ 	.word	0x00000002
        /*03cc*/ 	.word	0x00000000
        /*03d0*/ 	.short	0x0101
        /*03d2*/ 	.byte	0xff
	.zero		1


	//   ....[46]....
        /*03d4*/ 	.word	0x000029f0
        /*03d8*/ 	.word	0x000000ff
        /*03dc*/ 	.word	0x00000080
        /*03e0*/ 	.short	0x010a
        /*03e2*/ 	.byte	0x04
	.zero		1


	//   ....[47]....
        /*03e4*/ 	.word	0x00002b10
        /*03e8*/ 	.word	0x00000002
        /*03ec*/ 	.word	0x00000070
        /*03f0*/ 	.short	0x010a
        /*03f2*/ 	.byte	0xff
	.zero		1


	//   ....[48]....
        /*03f4*/ 	.word	0x00002c10
        /*03f8*/ 	.word	0x00000002
        /*03fc*/ 	.word	0x00000000
        /*0400*/ 	.short	0x0101
        /*0402*/ 	.byte	0xff
	.zero		1


	//   ....[49]....
        /*0404*/ 	.word	0x00002ca0
        /*0408*/ 	.word	0x000000ff
        /*040c*/ 	.word	0x00000080
        /*0410*/ 	.short	0x0106
        /*0412*/ 	.byte	0x04
	.zero		1


	//   ....[50]....
        /*0414*/ 	.word	0x00002cc0
        /*0418*/ 	.word	0x000000ff
        /*041c*/ 	.word	0x00000080
        /*0420*/ 	.short	0x010a
        /*0422*/ 	.byte	0x04
	.zero		1


	//   ....[51]....
        /*0424*/ 	.word	0x00002d50
        /*0428*/ 	.word	0x000000ff
        /*042c*/ 	.word	0x00000080
        /*0430*/ 	.short	0x0106
        /*0432*/ 	.byte	0x07
	.zero		1


	//   ....[52]....
        /*0434*/ 	.word	0x00002d90
        /*0438*/ 	.word	0x00000000
        /*043c*/ 	.word	0x00000080
        /*0440*/ 	.short	0x010a
        /*0442*/ 	.byte	0xff
	.zero		1


	//   ....[53]....
        /*0444*/ 	.word	0x000032e0
        /*0448*/ 	.word	0x00000000
        /*044c*/ 	.word	0x00000070
        /*0450*/ 	.short	0x010a
        /*0452*/ 	.byte	0xff
	.zero		1


	//   ....[54]....
        /*0454*/ 	.word	0x000033e0
        /*0458*/ 	.word	0x00000003
        /*045c*/ 	.word	0x00000000
        /*0460*/ 	.short	0x0101
        /*0462*/ 	.byte	0xff
	.zero		1


	//   ....[55]....
        /*0464*/ 	.word	0x000033f0
        /*0468*/ 	.word	0x000000ff
        /*046c*/ 	.word	0x00000000
        /*0470*/ 	.short	0x010a
        /*0472*/ 	.byte	0x04
	.zero		1


	//   ....[56]....
        /*0474*/ 	.word	0x00003470
        /*0478*/ 	.word	0x000000ff
        /*047c*/ 	.word	0x000000b0
        /*0480*/ 	.short	0x010a
        /*0482*/ 	.byte	0x1f
	.zero		1


	//   ....[57]....
        /*0484*/ 	.word	0x00003550
        /*0488*/ 	.word	0x000000ff
        /*048c*/ 	.word	0x00000000
        /*0490*/ 	.short	0x010a
        /*0492*/ 	.byte	0x05
	.zero		1


	//   ....[58]....
        /*0494*/ 	.word	0x00003690
        /*0498*/ 	.word	0x000000ff
        /*049c*/ 	.word	0x00000000
        /*04a0*/ 	.short	0x010a
        /*04a2*/ 	.byte	0x04
	.zero		1


	//   ....[59]....
        /*04a4*/ 	.word	0x00003920
        /*04a8*/ 	.word	0x000000ff
        /*04ac*/ 	.word	0x00000000
        /*04b0*/ 	.short	0x010a
        /*04b2*/ 	.byte	0x04
	.zero		1


	//   ....[60]....
        /*04b4*/ 	.word	0x000039b0
        /*04b8*/ 	.word	0x000000ff
        /*04bc*/ 	.word	0x00000000
        /*04c0*/ 	.short	0x010a
        /*04c2*/ 	.byte	0x05
	.zero		1


	//   ....[61]....
        /*04c4*/ 	.word	0x00003a40
        /*04c8*/ 	.word	0x000000ff
        /*04cc*/ 	.word	0x00000000
        /*04d0*/ 	.short	0x010a
        /*04d2*/ 	.byte	0x05
	.zero		1


	//   ....[62]....
        /*04d4*/ 	.word	0x00003ad0
        /*04d8*/ 	.word	0x000000ff
        /*04dc*/ 	.word	0x00000000
        /*04e0*/ 	.short	0x010a
        /*04e2*/ 	.byte	0x04
	.zero		1


	//   ....[63]....
        /*04e4*/ 	.word	0x00003fb0
        /*04e8*/ 	.word	0x00000008
        /*04ec*/ 	.word	0x00000070
        /*04f0*/ 	.short	0x010a
        /*04f2*/ 	.byte	0xff
	.zero		1


	//   ....[64]....
        /*04f4*/ 	.word	0x00004120
        /*04f8*/ 	.word	0x00000000
        /*04fc*/ 	.word	0x00000000
        /*0500*/ 	.short	0x0101
        /*0502*/ 	.byte	0xff
	.zero		1


	//   ....[65]....
        /*0504*/ 	.word	0x000045f0
        /*0508*/ 	.word	0x000000ff
        /*050c*/ 	.word	0x00000068
        /*0510*/ 	.short	0x010a
        /*0512*/ 	.byte	0x18
	.zero		1


	//   ....[66]....
        /*0514*/ 	.word	0x000047c0
        /*0518*/ 	.word	0x000000ff
        /*051c*/ 	.word	0x00000048
        /*0520*/ 	.short	0x010a
        /*0522*/ 	.byte	0x04
	.zero		1


	//   ....[67]....
        /*0524*/ 	.word	0x000049a0
        /*0528*/ 	.word	0x000000ff
        /*052c*/ 	.word	0x00000030
        /*0530*/ 	.short	0x010b
        /*0532*/ 	.byte	0x04
	.zero		1


	//   ....[68]....
        /*0534*/ 	.word	0x000049b0
        /*0538*/ 	.word	0x000000ff
        /*053c*/ 	.word	0x00000000
        /*0540*/ 	.short	0x0101
        /*0542*/ 	.byte	0x07
	.zero		1


	//   ....[69]....
        /*0544*/ 	.word	0x000049c0
        /*0548*/ 	.word	0x000000ff
        /*054c*/ 	.word	0x00000048
        /*0550*/ 	.short	0x010a
        /*0552*/ 	.byte	0x05
	.zero		1


	//   ....[70]....
        /*0554*/ 	.word	0x00004c10
        /*0558*/ 	.word	0x000000ff
        /*055c*/ 	.word	0x00000030
        /*0560*/ 	.short	0x010b
        /*0562*/ 	.byte	0x05
	.zero		1


	//   ....[71]....
        /*0564*/ 	.word	0x00004c20
        /*0568*/ 	.word	0x000000ff
        /*056c*/ 	.word	0x00000000
        /*0570*/ 	.short	0x0101
        /*0572*/ 	.byte	0x04
	.zero		1


	//   ....[72]....
        /*0574*/ 	.word	0x00004c70
        /*0578*/ 	.word	0x000000ff
        /*057c*/ 	.word	0x00000000
        /*0580*/ 	.short	0x010a
        /*0582*/ 	.byte	0x04
	.zero		1


	//   ....[73]....
        /*0584*/ 	.word	0x00004d00
        /*0588*/ 	.word	0x000000ff
        /*058c*/ 	.word	0x00000000
        /*0590*/ 	.short	0x010a
        /*0592*/ 	.byte	0x05
	.zero		1


	//   ....[74]....
        /*0594*/ 	.word	0x00004da0
        /*0598*/ 	.word	0x00000000
        /*059c*/ 	.word	0x00000000
        /*05a0*/ 	.short	0x010a
        /*05a2*/ 	.byte	0xff
	.zero		1


	//   ....[75]....
        /*05a4*/ 	.word	0x00005110
        /*05a8*/ 	.word	0x00000000
        /*05ac*/ 	.word	0x00000070
        /*05b0*/ 	.short	0x010a
        /*05b2*/ 	.byte	0xff
	.zero		1


	//   ....[76]....
        /*05b4*/ 	.word	0x000051e0
        /*05b8*/ 	.word	0x00000000
        /*05bc*/ 	.word	0x00000000
        /*05c0*/ 	.short	0x0101
        /*05c2*/ 	.byte	0xff
	.zero		1


	//   ....[77]....
        /*05c4*/ 	.word	0x00005e30
        /*05c8*/ 	.word	0x00000002
        /*05cc*/ 	.word	0x00000030
        /*05d0*/ 	.short	0x010a
        /*05d2*/ 	.byte	0xff
	.zero		1


	//   ....[78]....
        /*05d4*/ 	.word	0x00005e70
        /*05d8*/ 	.word	0x00000047
        /*05dc*/ 	.word	0x00000090
        /*05e0*/ 	.short	0x010a
        /*05e2*/ 	.byte	0xff
	.zero		1


	//   ....[79]....
        /*05e4*/ 	.word	0x00005f60
        /*05e8*/ 	.word	0x00000002
        /*05ec*/ 	.word	0x00000030
        /*05f0*/ 	.short	0x010a
        /*05f2*/ 	.byte	0xff
	.zero		1


	//   ....[80]....
        /*05f4*/ 	.word	0x00006190
        /*05f8*/ 	.word	0x00000047
        /*05fc*/ 	.word	0x00000090
        /*0600*/ 	.short	0x010a
        /*0602*/ 	.byte	0xff
	.zero		1


	//   ....[81]....
        /*0604*/ 	.word	0x00006a30
        /*0608*/ 	.word	0x00000000
        /*060c*/ 	.word	0x00000000
        /*0610*/ 	.short	0x0101
        /*0612*/ 	.byte	0xff
	.zero		1


	//   ....[82]....
        /*0614*/ 	.word	0x00006a40
        /*0618*/ 	.word	0x00000002
        /*061c*/ 	.word	0x00000030
        /*0620*/ 	.short	0x010a
        /*0622*/ 	.byte	0xff
	.zero		1


	//   ....[83]....
        /*0624*/ 	.word	0x00006b10
        /*0628*/ 	.word	0x00000002
        /*062c*/ 	.word	0x00000030
        /*0630*/ 	.short	0x010a
        /*0632*/ 	.byte	0xff
	.zero		1


	//   ....[84]....
        /*0634*/ 	.word	0x00007110
        /*0638*/ 	.word	0x000000ff
        /*063c*/ 	.word	0x00000000
        /*0640*/ 	.short	0x0101
        /*0642*/ 	.byte	0x04
	.zero		1


	//   ....[85]....
        /*0644*/ 	.word	0x00007500
        /*0648*/ 	.word	0x00000000
        /*064c*/ 	.word	0x00000000
        /*0650*/ 	.short	0x0101
        /*0652*/ 	.byte	0xff
	.zero		1


	//   ....[86]....
        /*0654*/ 	.word	0x000077b0
        /*0658*/ 	.word	0x000000ff
        /*065c*/ 	.word	0x00000000
        /*0660*/ 	.short	0x0101
        /*0662*/ 	.byte	0x04
	.zero		1


	//   ....[87]....
        /*0664*/ 	.word	0x000077d0
        /*0668*/ 	.word	0x00000000
        /*066c*/ 	.word	0x000000e0
        /*0670*/ 	.short	0x010a
        /*0672*/ 	.byte	0xff
	.zero		1


	//   ....[88]....
        /*0674*/ 	.word	0x00007830
        /*0678*/ 	.word	0x00000000
        /*067c*/ 	.word	0x00000018
        /*0680*/ 	.short	0x010a
        /*0682*/ 	.byte	0xff
	.zero		1


	//   ....[89]....
        /*0684*/ 	.word	0x00007890
        /*0688*/ 	.word	0x00000000
        /*068c*/ 	.word	0x00000018
        /*0690*/ 	.short	0x010a
        /*0692*/ 	.byte	0xff
	.zero		1


	//   ....[90]....
        /*0694*/ 	.word	0x000078e0
        /*0698*/ 	.word	0x00000003
        /*069c*/ 	.word	0x00000070
        /*06a0*/ 	.short	0x010a
        /*06a2*/ 	.byte	0xff
	.zero		1


	//   ....[91]....
        /*06a4*/ 	.word	0x00007940
        /*06a8*/ 	.word	0x00000000
        /*06ac*/ 	.word	0x00000000
        /*06b0*/ 	.short	0x010a
        /*06b2*/ 	.byte	0xff
	.zero		1


	//   ....[92]....
        /*06b4*/ 	.word	0x000079a0
        /*06b8*/ 	.word	0x00000000
        /*06bc*/ 	.word	0x00000000
        /*06c0*/ 	.short	0x010a
        /*06c2*/ 	.byte	0xff
	.zero		1


	//   ....[93]....
        /*06c4*/ 	.word	0x000079f0
        /*06c8*/ 	.word	0x00000002
        /*06cc*/ 	.word	0x000000d0
        /*06d0*/ 	.short	0x010a
        /*06d2*/ 	.byte	0xff
	.zero		1


	//   ....[94]....
        /*06d4*/ 	.word	0x00007a50
        /*06d8*/ 	.word	0x00000002
        /*06dc*/ 	.word	0x00000080
        /*06e0*/ 	.short	0x010a
        /*06e2*/ 	.byte	0xff
	.zero		1


	//   ....[95]....
        /*06e4*/ 	.word	0x00007aa0
        /*06e8*/ 	.word	0x00000002
        /*06ec*/ 	.word	0x00000070
        /*06f0*/ 	.short	0x010a
        /*06f2*/ 	.byte	0xff
	.zero		1


	//   ....[96]....
        /*06f4*/ 	.word	0x00007b00
        /*06f8*/ 	.word	0x00000000
        /*06fc*/ 	.word	0x00000080
        /*0700*/ 	.short	0x010a
        /*0702*/ 	.byte	0xff
	.zero		1


	//   ....[97]....
        /*0704*/ 	.word	0x00007b50
        /*0708*/ 	.word	0x00000000
        /*070c*/ 	.word	0x00000070
        /*0710*/ 	.short	0x010a
        /*0712*/ 	.byte	0xff
	.zero		1


	//   ....[98]....
        /*0714*/ 	.word	0x00007bb0
        /*0718*/ 	.word	0x00000002
        /*071c*/ 	.word	0x000000b0
        /*0720*/ 	.short	0x010a
        /*0722*/ 	.byte	0xff
	.zero		1


	//   ....[99]....
        /*0724*/ 	.word	0x00007c10
        /*0728*/ 	.word	0x00000000
        /*072c*/ 	.word	0x00000000
        /*0730*/ 	.short	0x010a
        /*0732*/ 	.byte	0xff
	.zero		1


	//   ....[100]....
        /*0734*/ 	.word	0x00007c70
        /*0738*/ 	.word	0x00000000
        /*073c*/ 	.word	0x00000000
        /*0740*/ 	.short	0x010a
        /*0742*/ 	.byte	0xff
	.zero		1


	//   ....[101]....
        /*0744*/ 	.word	0x00007cd0
        /*0748*/ 	.word	0x00000000
        /*074c*/ 	.word	0x00000000
        /*0750*/ 	.short	0x010a
        /*0752*/ 	.byte	0xff
	.zero		1


	//   ....[102]....
        /*0754*/ 	.word	0x00007d30
        /*0758*/ 	.word	0x00000000
        /*075c*/ 	.word	0x00000000
        /*0760*/ 	.short	0x010a
        /*0762*/ 	.byte	0xff
	.zero		1


	//   ....[103]....
        /*0764*/ 	.word	0x00007d90
        /*0768*/ 	.word	0x00000000
        /*076c*/ 	.word	0x00000000
        /*0770*/ 	.short	0x010a
        /*0772*/ 	.byte	0xff
	.zero		1


	//   ....[104]....
        /*0774*/ 	.word	0x00007de0
        /*0778*/ 	.word	0x00000008
        /*077c*/ 	.word	0x00000070
        /*0780*/ 	.short	0x010a
        /*0782*/ 	.byte	0xff
	.zero		1


	//   ....[105]....
        /*0784*/ 	.word	0x00007e40
        /*0788*/ 	.word	0x00000000
        /*078c*/ 	.word	0x00000068
        /*0790*/ 	.short	0x010a
        /*0792*/ 	.byte	0xff
	.zero		1


	//   ....[106]....
        /*0794*/ 	.word	0x00007ea0
        /*0798*/ 	.word	0x00000000
        /*079c*/ 	.word	0x00000048
        /*07a0*/ 	.short	0x010a
        /*07a2*/ 	.byte	0xff
	.zero		1


	//   ....[107]....
        /*07a4*/ 	.word	0x00007f00
        /*07a8*/ 	.word	0x00000002
        /*07ac*/ 	.word	0x00000048
        /*07b0*/ 	.short	0x010a
        /*07b2*/ 	.byte	0xff
	.zero		1


	//   ....[108]....
        /*07b4*/ 	.word	0x00007f60
        /*07b8*/ 	.word	0x00000000
        /*07bc*/ 	.word	0x00000000
        /*07c0*/ 	.short	0x010a
        /*07c2*/ 	.byte	0xff
	.zero		1


	//   ....[109]....
        /*07c4*/ 	.word	0x00007fc0
        /*07c8*/ 	.word	0x00000000
        /*07cc*/ 	.word	0x00000000
        /*07d0*/ 	.short	0x010a
        /*07d2*/ 	.byte	0xff
	.zero		1


	//   ....[110]....
        /*07d4*/ 	.word	0x00008010
        /*07d8*/ 	.word	0x00000000
        /*07dc*/ 	.word	0x00000070
        /*07e0*/ 	.short	0x010a
        /*07e2*/ 	.byte	0xff
	.zero		1


	//   ....[111]....
        /*07e4*/ 	.word	0x00008060
        /*07e8*/ 	.word	0x00000002
        /*07ec*/ 	.word	0x00000030
        /*07f0*/ 	.short	0x010a
        /*07f2*/ 	.byte	0xff
	.zero		1


	//   ....[112]....
        /*07f4*/ 	.word	0x000080b0
        /*07f8*/ 	.word	0x00000047
        /*07fc*/ 	.word	0x00000090
        /*0800*/ 	.short	0x010a
        /*0802*/ 	.byte	0xff
	.zero		1


	//   ....[113]....
        /*0804*/ 	.word	0x00008100
        /*0808*/ 	.word	0x00000002
        /*080c*/ 	.word	0x00000030
        /*0810*/ 	.short	0x010a
        /*0812*/ 	.byte	0xff
	.zero		1


	//----- nvinfo : EIATTR_NUM_MBARRIERS
	.align		4
.L_47:
        /*0814*/ 	.byte	0x03, 0x38
        /*0816*/ 	.short	0x001e


	//----- nvinfo : EIATTR_EXIT_INSTR_OFFSETS
	.align		4
        /*0818*/ 	.byte	0x04, 0x1c
        /*081a*/ 	.short	(.L_49 - .L_48)


	//   ....[0]....
.L_48:
        /*081c*/ 	.word	0x00002870


	//   ....[1]....
        /*0820*/ 	.word	0x00002d60


	//   ....[2]....
        /*0824*/ 	.word	0x00002dc0


	//   ....[3]....
        /*0828*/ 	.word	0x00003d30


	//   ....[4]....
        /*082c*/ 	.word	0x00004dd0


	//   ....[5]....
        /*0830*/ 	.word	0x00004e10


	//   ....[6]....
        /*0834*/ 	.word	0x000076a0


	//   ....[7]....
        /*0838*/ 	.word	0x00007720


	//   ....[8]....
        /*083c*/ 	.word	0x00007750


	//   ....[9]....
        /*0840*/ 	.word	0x000077c0


	//----- nvinfo : EIATTR_MAX_THREADS
	.align		4
.L_49:
        /*0844*/ 	.byte	0x04, 0x05
        /*0846*/ 	.short	(.L_51 - .L_50)
.L_50:
        /*0848*/ 	.word	0x00000100
        /*084c*/ 	.word	0x00000001
        /*0850*/ 	.word	0x00000001


	//----- nvinfo : EIATTR_CRS_STACK_SIZE
	.align		4
.L_51:
        /*0854*/ 	.byte	0x04, 0x1e
        /*0856*/ 	.short	(.L_53 - .L_52)
.L_52:
        /*0858*/ 	.word	0x00000000


	//----- nvinfo : EIATTR_CBANK_PARAM_SIZE
	.align		4
.L_53:
        /*085c*/ 	.byte	0x03, 0x19
        /*085e*/ 	.short	0x0800


	//----- nvinfo : EIATTR_PARAM_CBANK
	.align		4
        /*0860*/ 	.byte	0x04, 0x0a
        /*0862*/ 	.short	(.L_55 - .L_54)
	.align		4
.L_54:
        /*0864*/ 	.word	index@(.nv.constant0._ZN7cutlass13device_kernelINS_4gemm6kernel13GemmUniversalIN4cute5tupleIJiiiiEEENS1_10collective13CollectiveMmaINS1_35MainloopSm100TmaUmmaWarpSpecializedILi3ELi2ELi4ENS5_IJNS4_1CILi2EEENSA_ILi1EEESC_EEEEENS5_IJNSA_ILi64EEESF_NSA_ILi32EEEEEENS_10tfloat32_tENS5_IJlSC_lEEESI_SJ_NS4_8TiledMMAINS4_8MMA_AtomIJNS4_17SM100_MMA_TF32_SSISI_SI_fLi64ELi64ELNS4_4UMMA5MajorE0ELSO_0ELNSN_7ScaleInE0ELSP_0EEEEEENS4_6LayoutINS5_IJSC_SC_SC_EEENS5_IJNSA_ILi0EEESU_SU_EEEEENS5_IJNS4_10UnderscoreESX_SX_EEEEENS4_13SM90_TMA_LOADENS4_14ComposedLayoutINS4_7SwizzleILi3ELi4ELi3EEENS4_18smem_ptr_flag_bitsILi32EEENSS_INS5_IJNSA_ILi8EEESG_EEENS5_IJSG_SC_EEEEEEEvNS4_8identityENS4_23SM90_TMA_LOAD_MULTICASTES1A_vS1B_EENS_8epilogue10collective18CollectiveEpilogueINS1E_23Sm100TmaWarpSpecializedILi3ELi2ELi16ELb1ELb0EEEJSH_NS5_IJNSS_ISF_SC_EENSS_ISG_SC_EEEEESI_SJ_SI_SJ_NS1E_6fusion15FusionCallbacksIS1I_NS1M_17LinearCombinationISI_fSI_fLNS_15FloatRoundStyleE2EEESH_S1L_JEEENS4_5SM1004TMEM4LOAD26SM100_TMEM_LOAD_16dp128b8xES10_S1A_NS4_17SM75_U32x4_LDSM_NENS4_14SM90_TMA_STOREES1A_NS4_17SM90_U32x4_STSM_NENS4_39AutoVectorizingCopyWithAssumedAlignmentILi128EEEEEEvvEEEEvNT_6ParamsE)
        /*0868*/ 	.short	0x0380
        /*086a*/ 	.short	0x0800


	//----- nvinfo : EIATTR_SW_WAR
	.align		4
.L_55:
        /*086c*/ 	.byte	0x04, 0x36
        /*086e*/ 	.short	(.L_57 - .L_56)
.L_56:
        /*0870*/ 	.word	0x00000008
.L_57:


//--------------------- .nv.callgraph             --------------------------
	.section	.nv.callgraph,"",@"SHT_CUDA_CALLGRAPH"
	.align	4
	.sectionentsize	8
	.align		4
        /*0000*/ 	.word	0x00000000
	.align		4
        /*0004*/ 	.word	0xffffffff
	.align		4
        /*0008*/ 	.word	index@(_ZN7cutlass13device_kernelINS_4gemm6kernel13GemmUniversalIN4cute5tupleIJiiiiEEENS1_10collective13CollectiveMmaINS1_35MainloopSm100TmaUmmaWarpSpecializedILi3ELi2ELi4ENS5_IJNS4_1CILi2EEENSA_ILi1EEESC_EEEEENS5_IJNSA_ILi64EEESF_NSA_ILi32EEEEEENS_10tfloat32_tENS5_IJlSC_lEEESI_SJ_NS4_8TiledMMAINS4_8MMA_AtomIJNS4_17SM100_MMA_TF32_SSISI_SI_fLi64ELi64ELNS4_4UMMA5MajorE0ELSO_0ELNSN_7ScaleInE0ELSP_0EEEEEENS4_6LayoutINS5_IJSC_SC_SC_EEENS5_IJNSA_ILi0EEESU_SU_EEEEENS5_IJNS4_10UnderscoreESX_SX_EEEEENS4_13SM90_TMA_LOADENS4_14ComposedLayoutINS4_7SwizzleILi3ELi4ELi3EEENS4_18smem_ptr_flag_bitsILi32EEENSS_INS5_IJNSA_ILi8EEESG_EEENS5_IJSG_SC_EEEEEEEvNS4_8identityENS4_23SM90_TMA_LOAD_MULTICASTES1A_vS1B_EENS_8epilogue10collective18CollectiveEpilogueINS1E_23Sm100TmaWarpSpecializedILi3ELi2ELi16ELb1ELb0EEEJSH_NS5_IJNSS_ISF_SC_EENSS_ISG_SC_EEEEESI_SJ_SI_SJ_NS1E_6fusion15FusionCallbacksIS1I_NS1M_17LinearCombinationISI_fSI_fLNS_15FloatRoundStyleE2EEESH_S1L_JEEENS4_5SM1004TMEM4LOAD26SM100_TMEM_LOAD_16dp128b8xES10_S1A_NS4_17SM75_U32x4_LDSM_NENS4_14SM90_TMA_STOREES1A_NS4_17SM90_U32x4_STSM_NENS4_39AutoVectorizingCopyWithAssumedAlignmentILi128EEEEEEvvEEEEvNT_6ParamsE)
	.align		4
        /*000c*/ 	.word	index@(__assertfail)
	.align		4
        /*0010*/ 	.word	0x00000000
	.align		4
        /*0014*/ 	.word	0xfffffffe
	.align		4
        /*0018*/ 	.word	0x00000000
	.align		4
        /*001c*/ 	.word	0xfffffffd
	.align		4
        /*0020*/ 	.word	0x00000000
	.align		4
        /*0024*/ 	.word	0xfffffffc


//--------------------- .nv.constant4             --------------------------
	.section	.nv.constant4,"a",@progbits
	.align	8
	.align		8
.nv.constant4:
        /*0000*/ 	.dword	__assertfail
	.align		8
        /*0008*/ 	.dword	__unnamed_1
	.align		8
        /*0010*/ 	.dword	__unnamed_2
	.align		8
        /*0018*/ 	.dword	_ZN40_INTERNAL_770eddf4_4_k_cu_389480cc_100684cuda3std3__45__cpo5beginE
	.align		8
        /*0020*/ 	.dword	_ZN40_INTERNAL_770eddf4_4_k_cu_389480cc_100684cuda3std3__45__cpo3endE
	.align		8
        /*0028*/ 	.dword	_ZN40_INTERNAL_770eddf4_4_k_cu_389480cc_100684cuda3std3__45__cpo6cbeginE
	.align		8
        /*0030*/ 	.dword	_ZN40_INTERNAL_770eddf4_4_k_cu_389480cc_100684cuda3std3__45__cpo4cendE
	.align		8
        /*0038*/ 	.dword	_ZN40_INTERNAL_770eddf4_4_k_cu_389480cc_100684cuda3std3__442_GLOBAL__N__770eddf4_4_k_cu_389480cc_100686ignoreE
	.align		8
        /*0040*/ 	.dword	_ZN40_INTERNAL_770eddf4_4_k_cu_389480cc_100684cuda3std3__419piecewise_constructE
	.align		8
        /*0048*/ 	.dword	_ZN40_INTERNAL_770eddf4_4_k_cu_389480cc_100684cuda3std3__48in_placeE
	.align		8
        /*0050*/ 	.dword	_ZN40_INTERNAL_770eddf4_4_k_cu_389480cc_100684cuda3std6ranges3__45__cpo4swapE
	.align		8
        /*0058*/ 	.dword	_ZN40_INTERNAL_770eddf4_4_k_cu_389480cc_100684cuda3std6ranges3__45__cpo9iter_moveE
	.align		8
        /*0060*/ 	.dword	_ZN40_INTERNAL_770eddf4_4_k_cu_389480cc_100684cute7productE
	.align		8
        /*0068*/ 	.dword	_ZN40_INTERNAL_770eddf4_4_k_cu_389480cc_100684cute1_E
	.align		8
        /*0070*/ 	.dword	$str$25
	.align		8
        /*0078*/ 	.dword	$str$26
	.align		8
        /*0080*/ 	.dword	$str$27
	.align		8
        /*0088*/ 	.dword	$str$28


//--------------------- .text._ZN7cutlass13device_kernelINS_4gemm6kernel13GemmUniversalIN4cute5tupleIJiiiiEEENS1_10collective13CollectiveMmaINS1_35MainloopSm100TmaUmmaWarpSpecializedILi3ELi2ELi4ENS5_IJNS4_1CILi2EEENSA_ILi1EEESC_EEEEENS5_IJNSA_ILi64EEESF_NSA_ILi32EEEEEENS_10tfloat32_tENS5_IJlSC_lEEESI_SJ_NS4_8TiledMMAINS4_8MMA_AtomIJNS4_17SM100_MMA_TF32_SSISI_SI_fLi64ELi64ELNS4_4UMMA5MajorE0ELSO_0ELNSN_7ScaleInE0ELSP_0EEEEEENS4_6LayoutINS5_IJSC_SC_SC_EEENS5_IJNSA_ILi0EEESU_SU_EEEEENS5_IJNS4_10UnderscoreESX_SX_EEEEENS4_13SM90_TMA_LOADENS4_14ComposedLayoutINS4_7SwizzleILi3ELi4ELi3EEENS4_18smem_ptr_flag_bitsILi32EEENSS_INS5_IJNSA_ILi8EEESG_EEENS5_IJSG_SC_EEEEEEEvNS4_8identityENS4_23SM90_TMA_LOAD_MULTICASTES1A_vS1B_EENS_8epilogue10collective18CollectiveEpilogueINS1E_23Sm100TmaWarpSpecializedILi3ELi2ELi16ELb1ELb0EEEJSH_NS5_IJNSS_ISF_SC_EENSS_ISG_SC_EEEEESI_SJ_SI_SJ_NS1E_6fusion15FusionCallbacksIS1I_NS1M_17LinearCombinationISI_fSI_fLNS_15FloatRoundStyleE2EEESH_S1L_JEEENS4_5SM1004TMEM4LOAD26SM100_TMEM_LOAD_16dp128b8xES10_S1A_NS4_17SM75_U32x4_LDSM_NENS4_14SM90_TMA_STOREES1A_NS4_17SM90_U32x4_STSM_NENS4_39AutoVectorizingCopyWithAssumedAlignmentILi128EEEEEEvvEEEEvNT_6ParamsE --------------------------
	.section	.text._ZN7cutlass13device_kernelINS_4gemm6kernel13GemmUniversalIN4cute5tupleIJiiiiEEENS1_10collective13CollectiveMmaINS1_35MainloopSm100TmaUmmaWarpSpecializedILi3ELi2ELi4ENS5_IJNS4_1CILi2EEENSA_ILi1EEESC_EEEEENS5_IJNSA_ILi64EEESF_NSA_ILi32EEEEEENS_10tfloat32_tENS5_IJlSC_lEEESI_SJ_NS4_8TiledMMAINS4_8MMA_AtomIJNS4_17SM100_MMA_TF32_SSISI_SI_fLi64ELi64ELNS4_4UMMA5MajorE0ELSO_0ELNSN_7ScaleInE0ELSP_0EEEEEENS4_6LayoutINS5_IJSC_SC_SC_EEENS5_IJNSA_ILi0EEESU_SU_EEEEENS5_IJNS4_10UnderscoreESX_SX_EEEEENS4_13SM90_TMA_LOADENS4_14ComposedLayoutINS4_7SwizzleILi3ELi4ELi3EEENS4_18smem_ptr_flag_bitsILi32EEENSS_INS5_IJNSA_ILi8EEESG_EEENS5_IJSG_SC_EEEEEEEvNS4_8identityENS4_23SM90_TMA_LOAD_MULTICASTES1A_vS1B_EENS_8epilogue10collective18CollectiveEpilogueINS1E_23Sm100TmaWarpSpecializedILi3ELi2ELi16ELb1ELb0EEEJSH_NS5_IJNSS_ISF_SC_EENSS_ISG_SC_EEEEESI_SJ_SI_SJ_NS1E_6fusion15FusionCallbacksIS1I_NS1M_17LinearCombinationISI_fSI_fLNS_15FloatRoundStyleE2EEESH_S1L_JEEENS4_5SM1004TMEM4LOAD26SM100_TMEM_LOAD_16dp128b8xES10_S1A_NS4_17SM75_U32x4_LDSM_NENS4_14SM90_TMA_STOREES1A_NS4_17SM90_U32x4_STSM_NENS4_39AutoVectorizingCopyWithAssumedAlignmentILi128EEEEEEvvEEEEvNT_6ParamsE,"ax",@progbits
	.align	128
.text._ZN7cutlass13device_kernelINS_4gemm6kernel13GemmUniversalIN4cute5tupleIJiiiiEEENS1_10collective13CollectiveMmaINS1_35MainloopSm100TmaUmmaWarpSpecializedILi3ELi2ELi4ENS5_IJNS4_1CILi2EEENSA_ILi1EEESC_EEEEENS5_IJNSA_ILi64EEESF_NSA_ILi32EEEEEENS_10tfloat32_tENS5_IJlSC_lEEESI_SJ_NS4_8TiledMMAINS4_8MMA_AtomIJNS4_17SM100_MMA_TF32_SSISI_SI_fLi64ELi64ELNS4_4UMMA5MajorE0ELSO_0ELNSN_7ScaleInE0ELSP_0EEEEEENS4_6LayoutINS5_IJSC_SC_SC_EEENS5_IJNSA_ILi0EEESU_SU_EEEEENS5_IJNS4_10UnderscoreESX_SX_EEEEENS4_13SM90_TMA_LOADENS4_14ComposedLayoutINS4_7SwizzleILi3ELi4ELi3EEENS4_18smem_ptr_flag_bitsILi32EEENSS_INS5_IJNSA_ILi8EEESG_EEENS5_IJSG_SC_EEEEEEEvNS4_8identityENS4_23SM90_TMA_LOAD_MULTICASTES1A_vS1B_EENS_8epilogue10collective18CollectiveEpilogueINS1E_23Sm100TmaWarpSpecializedILi3ELi2ELi16ELb1ELb0EEEJSH_NS5_IJNSS_ISF_SC_EENSS_ISG_SC_EEEEESI_SJ_SI_SJ_NS1E_6fusion15FusionCallbacksIS1I_NS1M_17LinearCombinationISI_fSI_fLNS_15FloatRoundStyleE2EEESH_S1L_JEEENS4_5SM1004TMEM4LOAD26SM100_TMEM_LOAD_16dp128b8xES10_S1A_NS4_17SM75_U32x4_LDSM_NENS4_14SM90_TMA_STOREES1A_NS4_17SM90_U32x4_STSM_NENS4_39AutoVectorizingCopyWithAssumedAlignmentILi128EEEEEEvvEEEEvNT_6ParamsE:
        .type           _ZN7cutlass13device_kernelINS_4gemm6kernel13GemmUniversalIN4cute5tupleIJiiiiEEENS1_10collective13CollectiveMmaINS1_35MainloopSm100TmaUmmaWarpSpecializedILi3ELi2ELi4ENS5_IJNS4_1CILi2EEENSA_ILi1EEESC_EEEEENS5_IJNSA_ILi64EEESF_NSA_ILi32EEEEEENS_10tfloat32_tENS5_IJlSC_lEEESI_SJ_NS4_8TiledMMAINS4_8MMA_AtomIJNS4_17SM100_MMA_TF32_SSISI_SI_fLi64ELi64ELNS4_4UMMA5MajorE0ELSO_0ELNSN_7ScaleInE0ELSP_0EEEEEENS4_6LayoutINS5_IJSC_SC_SC_EEENS5_IJNSA_ILi0EEESU_SU_EEEEENS5_IJNS4_10UnderscoreESX_SX_EEEEENS4_13SM90_TMA_LOADENS4_14ComposedLayoutINS4_7SwizzleILi3ELi4ELi3EEENS4_18smem_ptr_flag_bitsILi32EEENSS_INS5_IJNSA_ILi8EEESG_EEENS5_IJSG_SC_EEEEEEEvNS4_8identityENS4_23SM90_TMA_LOAD_MULTICASTES1A_vS1B_EENS_8epilogue10collective18CollectiveEpilogueINS1E_23Sm100TmaWarpSpecializedILi3ELi2ELi16ELb1ELb0EEEJSH_NS5_IJNSS_ISF_SC_EENSS_ISG_SC_EEEEESI_SJ_SI_SJ_NS1E_6fusion15FusionCallbacksIS1I_NS1M_17LinearCombinationISI_fSI_fLNS_15FloatRoundStyleE2EEESH_S1L_JEEENS4_5SM1004TMEM4LOAD26SM100_TMEM_LOAD_16dp128b8xES10_S1A_NS4_17SM75_U32x4_LDSM_NENS4_14SM90_TMA_STOREES1A_NS4_17SM90_U32x4_STSM_NENS4_39AutoVectorizingCopyWithAssumedAlignmentILi128EEEEEEvvEEEEvNT_6ParamsE,@function
        .size           _ZN7cutlass13device_kernelINS_4gemm6kernel13GemmUniversalIN4cute5tupleIJiiiiEEENS1_10collective13CollectiveMmaINS1_35MainloopSm100TmaUmmaWarpSpecializedILi3ELi2ELi4ENS5_IJNS4_1CILi2EEENSA_ILi1EEESC_EEEEENS5_IJNSA_ILi64EEESF_NSA_ILi32EEEEEENS_10tfloat32_tENS5_IJlSC_lEEESI_SJ_NS4_8TiledMMAINS4_8MMA_AtomIJNS4_17SM100_MMA_TF32_SSISI_SI_fLi64ELi64ELNS4_4UMMA5MajorE0ELSO_0ELNSN_7ScaleInE0ELSP_0EEEEEENS4_6LayoutINS5_IJSC_SC_SC_EEENS5_IJNSA_ILi0EEESU_SU_EEEEENS5_IJNS4_10UnderscoreESX_SX_EEEEENS4_13SM90_TMA_LOADENS4_14ComposedLayoutINS4_7SwizzleILi3ELi4ELi3EEENS4_18smem_ptr_flag_bitsILi32EEENSS_INS5_IJNSA_ILi8EEESG_EEENS5_IJSG_SC_EEEEEEEvNS4_8identityENS4_23SM90_TMA_LOAD_MULTICASTES1A_vS1B_EENS_8epilogue10collective18CollectiveEpilogueINS1E_23Sm100TmaWarpSpecializedILi3ELi2ELi16ELb1ELb0EEEJSH_NS5_IJNSS_ISF_SC_EENSS_ISG_SC_EEEEESI_SJ_SI_SJ_NS1E_6fusion15FusionCallbacksIS1I_NS1M_17LinearCombinationISI_fSI_fLNS_15FloatRoundStyleE2EEESH_S1L_JEEENS4_5SM1004TMEM4LOAD26SM100_TMEM_LOAD_16dp128b8xES10_S1A_NS4_17SM75_U32x4_LDSM_NENS4_14SM90_TMA_STOREES1A_NS4_17SM90_U32x4_STSM_NENS4_39AutoVectorizingCopyWithAssumedAlignmentILi128EEEEEEvvEEEEvNT_6ParamsE,(.L_x_158 - _ZN7cutlass13device_kernelINS_4gemm6kernel13GemmUniversalIN4cute5tupleIJiiiiEEENS1_10collective13CollectiveMmaINS1_35MainloopSm100TmaUmmaWarpSpecializedILi3ELi2ELi4ENS5_IJNS4_1CILi2EEENSA_ILi1EEESC_EEEEENS5_IJNSA_ILi64EEESF_NSA_ILi32EEEEEENS_10tfloat32_tENS5_IJlSC_lEEESI_SJ_NS4_8TiledMMAINS4_8MMA_AtomIJNS4_17SM100_MMA_TF32_SSISI_SI_fLi64ELi64ELNS4_4UMMA5MajorE0ELSO_0ELNSN_7ScaleInE0ELSP_0EEEEEENS4_6LayoutINS5_IJSC_SC_SC_EEENS5_IJNSA_ILi0EEESU_SU_EEEEENS5_IJNS4_10UnderscoreESX_SX_EEEEENS4_13SM90_TMA_LOADENS4_14ComposedLayoutINS4_7SwizzleILi3ELi4ELi3EEENS4_18smem_ptr_flag_bitsILi32EEENSS_INS5_IJNSA_ILi8EEESG_EEENS5_IJSG_SC_EEEEEEEvNS4_8identityENS4_23SM90_TMA_LOAD_MULTICASTES1A_vS1B_EENS_8epilogue10collective18CollectiveEpilogueINS1E_23Sm100TmaWarpSpecializedILi3ELi2ELi16ELb1ELb0EEEJSH_NS5_IJNSS_ISF_SC_EENSS_ISG_SC_EEEEESI_SJ_SI_SJ_NS1E_6fusion15FusionCallbacksIS1I_NS1M_17LinearCombinationISI_fSI_fLNS_15FloatRoundStyleE2EEESH_S1L_JEEENS4_5SM1004TMEM4LOAD26SM100_TMEM_LOAD_16dp128b8xES10_S1A_NS4_17SM75_U32x4_LDSM_NENS4_14SM90_TMA_STOREES1A_NS4_17SM90_U32x4_STSM_NENS4_39AutoVectorizingCopyWithAssumedAlignmentILi128EEEEEEvvEEEEvNT_6ParamsE)
        .other          _ZN7cutlass13device_kernelINS_4gemm6kernel13GemmUniversalIN4cute5tupleIJiiiiEEENS1_10collective13CollectiveMmaINS1_35MainloopSm100TmaUmmaWarpSpecializedILi3ELi2ELi4ENS5_IJNS4_1CILi2EEENSA_ILi1EEESC_EEEEENS5_IJNSA_ILi64EEESF_NSA_ILi32EEEEEENS_10tfloat32_tENS5_IJlSC_lEEESI_SJ_NS4_8TiledMMAINS4_8MMA_AtomIJNS4_17SM100_MMA_TF32_SSISI_SI_fLi64ELi64ELNS4_4UMMA5MajorE0ELSO_0ELNSN_7ScaleInE0ELSP_0EEEEEENS4_6LayoutINS5_IJSC_SC_SC_EEENS5_IJNSA_ILi0EEESU_SU_EEEEENS5_IJNS4_10UnderscoreESX_SX_EEEEENS4_13SM90_TMA_LOADENS4_14ComposedLayoutINS4_7SwizzleILi3ELi4ELi3EEENS4_18smem_ptr_flag_bitsILi32EEENSS_INS5_IJNSA_ILi8EEESG_EEENS5_IJSG_SC_EEEEEEEvNS4_8identityENS4_23SM90_TMA_LOAD_MULTICASTES1A_vS1B_EENS_8epilogue10collective18CollectiveEpilogueINS1E_23Sm100TmaWarpSpecializedILi3ELi2ELi16ELb1ELb0EEEJSH_NS5_IJNSS_ISF_SC_EENSS_ISG_SC_EEEEESI_SJ_SI_SJ_NS1E_6fusion15FusionCallbacksIS1I_NS1M_17LinearCombinationISI_fSI_fLNS_15FloatRoundStyleE2EEESH_S1L_JEEENS4_5SM1004TMEM4LOAD26SM100_TMEM_LOAD_16dp128b8xES10_S1A_NS4_17SM75_U32x4_LDSM_NENS4_14SM90_TMA_STOREES1A_NS4_17SM90_U32x4_STSM_NENS4_39AutoVectorizingCopyWithAssumedAlignmentILi128EEEEEEvvEEEEvNT_6ParamsE,@"STO_CUDA_ENTRY STV_DEFAULT"
_ZN7cutlass13device_kernelINS_4gemm6kernel13GemmUniversalIN4cute5tupleIJiiiiEEENS1_10collective13CollectiveMmaINS1_35MainloopSm100TmaUmmaWarpSpecializedILi3ELi2ELi4ENS5_IJNS4_1CILi2EEENSA_ILi1EEESC_EEEEENS5_IJNSA_ILi64EEESF_NSA_ILi32EEEEEENS_10tfloat32_tENS5_IJlSC_lEEESI_SJ_NS4_8TiledMMAINS4_8MMA_AtomIJNS4_17SM100_MMA_TF32_SSISI_SI_fLi64ELi64ELNS4_4UMMA5MajorE0ELSO_0ELNSN_7ScaleInE0ELSP_0EEEEEENS4_6LayoutINS5_IJSC_SC_SC_EEENS5_IJNSA_ILi0EEESU_SU_EEEEENS5_IJNS4_10UnderscoreESX_SX_EEEEENS4_13SM90_TMA_LOADENS4_14ComposedLayoutINS4_7SwizzleILi3ELi4ELi3EEENS4_18smem_ptr_flag_bitsILi32EEENSS_INS5_IJNSA_ILi8EEESG_EEENS5_IJSG_SC_EEEEEEEvNS4_8identityENS4_23SM90_TMA_LOAD_MULTICASTES1A_vS1B_EENS_8epilogue10collective18CollectiveEpilogueINS1E_23Sm100TmaWarpSpecializedILi3ELi2ELi16ELb1ELb0EEEJSH_NS5_IJNSS_ISF_SC_EENSS_ISG_SC_EEEEESI_SJ_SI_SJ_NS1E_6fusion15FusionCallbacksIS1I_NS1M_17LinearCombinationISI_fSI_fLNS_15FloatRoundStyleE2EEESH_S1L_JEEENS4_5SM1004TMEM4LOAD26SM100_TMEM_LOAD_16dp128b8xES10_S1A_NS4_17SM75_U32x4_LDSM_NENS4_14SM90_TMA_STOREES1A_NS4_17SM90_U32x4_STSM_NENS4_39AutoVectorizingCopyWithAssumedAlignmentILi128EEEEEEvvEEEEvNT_6ParamsE:
[----:B------:R-:W1:Y:S01]  /*0000*/  LDC R1, c[0x0][0x37c] ;  /* 0x0000df00ff017b82 */ /* 0x000e620000000800 */
[----:B------:R-:W2:Y:S01]  /*0010*/  S2R R64, SR_TID.X ;  /* 0x0000000000407919 */ /* 0x000ea20000002100 */
[----:B------:R-:W3:Y:S01]  /*0020*/  LDCU.64 UR8, c[0x0][0x890] ;  /* 0x00011200ff0877ac */ /* 0x000ee20008000a00 */
[----:B------:R-:W-:Y:S02]  /*0030*/  PRMT R53, RZ, 0x7610, R53 ;  /* 0x00007610ff357816 */ /* 0x000fe40000000035 */
[----:B------:R-:W-:Y:S01]  /*0040*/  ELECT P3, URZ, PT ;  /* 0x0000000000ff782f */ /* 0x000fe20003860000 */
[----:B---3--:R-:W-:-:S04]  /*0050*/  UISETP.NE.U32.AND UP0, UPT, UR8, URZ, UPT ;  /* 0x000000ff0800728c */ /* 0x008fc8000bf05070 */
[----:B------:R-:W-:Y:S01]  /*0060*/  UISETP.NE.AND.EX UP0, UPT, UR9, URZ, UPT, UP0 ;  /* 0x000000ff0900728c */ /* 0x000fe2000bf05300 */
[----:B--2---:R-:W-:-:S05]  /*0070*/  SHF.R.U32.HI R54, RZ, 0x5, R64 ;  /* 0x00000005ff367819 */ /* 0x004fca0000011640 */
[----:B------:R-:W2:Y:S02]  /*0080*/  SHFL.IDX PT, R0, R54, RZ, 0x1f ;  /* 0x00001fff36007589 */ /* 0x000ea400000e0000 */
[----:B--2---:R-:W-:Y:S01]  /*0090*/  R2UR UR18, R0 ;  /* 0x00000000001272ca */ /* 0x004fe200000e0000 */
[----:B-1----:R-:W-:-:S14]  /*00a0*/  BRA.U UP0, `(.L_x_0) ;  /* 0x0000000100307547 */ /* 0x002fdc000b800000 */
[----:B------:R-:W1:Y:S02]  /*00b0*/  LDCU.64 UR4, c[0x0][0x888] ;  /* 0x00011100ff0477ac */ /* 0x000e640008000a00 */
[----:B-1----:R-:W-:-:S04]  /*00c0*/  UISETP.NE.U32.AND UP0, UPT, UR4, URZ, UPT ;  /* 0x000000ff0400728c */ /* 0x002fc8000bf05070 */
[----:B------:R-:W-:-:S09]  /*00d0*/  UISETP.NE.AND.EX UP0, UPT, UR5, URZ, UPT, UP0 ;  /* 0x000000ff0500728c */ /* 0x000fd2000bf05300 */
[----:B------:R-:W-:Y:S05]  /*00e0*/  BRA.U !UP0, `(.L_x_1) ;  /* 0x0000000108147547 */ /* 0x000fea000b800000 */
[----:B------:R-:W1:Y:S01]  /*00f0*/  LDC.64 R26, c[0x0][0x888] ;  /* 0x00022200ff1a7b82 */ /* 0x000e620000000a00 */
[----:B------:R-:W1:Y:S02]  /*0100*/  LDCU.64 UR4, c[0x0][0x358] ;  /* 0x00006b00ff0477ac */ /* 0x000e640008000a00 */
[----:B-1----:R1:W5:Y:S01]  /*0110*/  LDG.E R26, desc[UR4][R26.64] ;  /* 0x000000041a1a7981 */ /* 0x002362000c1e1900 */
[----:B------:R-:W-:Y:S01]  /*0120*/  HFMA2 R53, -RZ, RZ, 0, 5.9604644775390625e-08 ;  /* 0x00000001ff357431 */ /* 0x000fe200000001ff */
[----:B------:R-:W-:Y:S05]  /*0130*/  BRA `(.L_x_0) ;  /* 0x00000000000c7947 */ /* 0x000fea0003800000 */
.L_x_1:
[----:B------:R-:W1:Y:S01]  /*0140*/  LDCU UR4, c[0x0][0x880] ;  /* 0x00011000ff0477ac */ /* 0x000e620008000800 */
[----:B------:R-:W-:Y:S01]  /*0150*/  HFMA2 R53, -RZ, RZ, 0, 5.9604644775390625e-08 ;  /* 0x00000001ff357431 */ /* 0x000fe200000001ff */
[----:B-1----:R-:W-:-:S07]  /*0160*/  MOV R26, UR4 ;  /* 0x00000004001a7c02 */ /* 0x002fce0008000f00 */
.L_x_0:
[----:B------:R-:W2:Y:S02]  /*0170*/  LDCU.64 UR4, c[0x0][0x8b0] ;  /* 0x00011600ff0477ac */ /* 0x000ea40008000a00 */
[----:B--2---:R-:W-:-:S04]  /*0180*/  UISETP.NE.U32.AND UP0, UPT, UR4, URZ, UPT ;  /* 0x000000ff0400728c */ /* 0x004fc8000bf05070 */
[----:B------:R-:W-:-:S09]  /*0190*/  UISETP.NE.AND.EX UP0, UPT, UR5, URZ, UPT, UP0 ;  /* 0x000000ff0500728c */ /* 0x000fd2000bf05300 */
[----:B------:R-:W-:Y:S05]  /*01a0*/  BRA.U UP0, `(.L_x_2) ;  /* 0x0000000100287547 */ /* 0x000fea000b800000 */
[----:B------:R-:W2:Y:S02]  /*01b0*/  LDCU.64 UR4, c[0x0][0x8a8] ;  /* 0x00011500ff0477ac */ /* 0x000ea40008000a00 */
[----:B--2---:R-:W-:-:S04]  /*01c0*/  UISETP.NE.U32.AND UP0, UPT, UR4, URZ, UPT ;  /* 0x000000ff0400728c */ /* 0x004fc8000bf05070 */
[----:B------:R-:W-:-:S09]  /*01d0*/  UISETP.NE.AND.EX UP0, UPT, UR5, URZ, UPT, UP0 ;  /* 0x000000ff0500728c */ /* 0x000fd2000bf05300 */
[----:B------:R-:W-:Y:S05]  /*01e0*/  BRA.U !UP0, `(.L_x_3) ;  /* 0x0000000108107547 */ /* 0x000fea000b800000 */
[----:B------:R-:W2:Y:S01]  /*01f0*/  LDC.64 R24, c[0x0][0x8a8] ;  /* 0x00022a00ff187b82 */ /* 0x000ea20000000a00 */
[----:B------:R-:W2:Y:S02]  /*0200*/  LDCU.64 UR4, c[0x0][0x358] ;  /* 0x00006b00ff0477ac */ /* 0x000ea40008000a00 */
[----:B--2---:R2:W5:Y:S01]  /*0210*/  LDG.E R24, desc[UR4][R24.64] ;  /* 0x0000000418187981 */ /* 0x004562000c1e1900 */
[----:B------:R-:W-:Y:S05]  /*0220*/  BRA `(.L_x_2) ;  /* 0x0000000000087947 */ /* 0x000fea0003800000 */
.L_x_3:
[----:B------:R-:W2:Y:S02]  /*0230*/  LDCU UR4, c[0x0][0x8a0] ;  /* 0x00011400ff0477ac */ /* 0x000ea40008000800 */
[----:B--2---:R-:W-:Y:S02]  /*0240*/  MOV R24, UR4 ;  /* 0x0000000400187c02 */ /* 0x004fe40008000f00 */
.L_x_2:
[----:B------:R-:W-:Y:S01]  /*0250*/  IMAD.U32 R0, RZ, RZ, UR18 ;  /* 0x00000012ff007e24 */ /* 0x000fe2000f8e00ff */
[----:B------:R-:W-:Y:S04]  /*0260*/  BSSY.RECONVERGENT B0, `(.L_x_4) ;  /* 0x000000c000007945 */ /* 0x000fe80003800200 */
[C---:B------:R-:W-:Y:S02]  /*0270*/  ISETP.NE.OR P1, PT, R0.reuse, 0x1, !P3 ;  /* 0x000000010000780c */ /* 0x040fe40005f25670 */
[----:B------:R-:W-:-:S11]  /*0280*/  ISETP.NE.OR P0, PT, R0, 0x3, !P3 ;  /* 0x000000030000780c */ /* 0x000fd60005f05670 */
[----:B------:R-:W-:Y:S05]  /*0290*/  @P1 BRA `(.L_x_5) ;  /* 0x0000000000201947 */ /* 0x000fea0003800000 */
[----:B------:R-:W3:Y:S02]  /*02a0*/  LDCU.64 UR4, c[0x0][0x348] ;  /* 0x00006900ff0477ac */ /* 0x000ee40008000a00 */
[----:B---3--:R-:W-:Y:S02]  /*02b0*/  UIADD3 UR6, UP1, UPT, UR4, 0x80, URZ ;  /* 0x0000008004067890 */ /* 0x008fe4000ff3e0ff */
[----:B------:R-:W-:Y:S02]  /*02c0*/  UIADD3 UR4, UP0, UPT, UR4, 0x180, URZ ;  /* 0x0000018004047890 */ /* 0x000fe4000ff1e0ff */
[----:B------:R-:W-:Y:S02]  /*02d0*/  UIADD3.X UR7, UPT, UPT, URZ, UR5, URZ, UP1, !UPT ;  /* 0x00000005ff077290 */ /* 0x000fe40008ffe4ff */
[----:B------:R-:W-:-:S07]  /*02e0*/  UIADD3.X UR5, UPT, UPT, URZ, UR5, URZ, UP0, !UPT ;  /* 0x00000005ff057290 */ /* 0x000fce00087fe4ff */
[----:B------:R3:W-:Y:S02]  /*02f0*/  UTMACCTL.PF [UR6] ;  /* 0x00000000060079b9 */ /* 0x0007e40008040000 */
[----:B------:R3:W-:Y:S02]  /*0300*/  UTMACCTL.PF [UR4] ;  /* 0x00000000040079b9 */ /* 0x0007e40008040000 */
[----:B---3--:R-:W-:Y:S01]  /*0310*/  NOP ;  /* 0x0000000000007918 */ /* 0x008fe20000000000 */
.L_x_5:
[----:B------:R-:W-:Y:S05]  /*0320*/  BSYNC.RECONVERGENT B0 ;  /* 0x0000000000007941 */ /* 0x000fea0003800200 */
.L_x_4:
[----:B------:R-:W-:Y:S04]  /*0330*/  BSSY.RECONVERGENT B0, `(.L_x_6) ;  /* 0x000000a000007945 */ /* 0x000fe80003800200 */
        /* <DEDUP_REMOVED lines=9> */
.L_x_7:
[----:B------:R-:W-:Y:S05]  /*03d0*/  BSYNC.RECONVERGENT B0 ;  /* 0x0000000000007941 */ /* 0x000fea0003800200 */
.L_x_6:
[----:B------:R-:W3:Y:S01]  /*03e0*/  LDCU.64 UR4, c[0x0][0x888] ;  /* 0x00011100ff0477ac */ /* 0x000ee20008000a00 */
[----:B------:R-:W-:Y:S02]  /*03f0*/  UISETP.EQ.U32.AND UP2, UPT, UR8, URZ, UPT ;  /* 0x000000ff0800728c */ /* 0x000fe4000bf42070 */
[----:B------:R-:W-:Y:S02]  /*0400*/  UPLOP3.LUT UP3, UPT, UPT, UPT, UPT, 0x80, 0x8 ;  /* 0x000000000008789c */ /* 0x000fe40003f6f070 */
[----:B---3--:R-:W-:-:S04]  /*0410*/  UISETP.NE.U32.AND UP0, UPT, UR4, URZ, UPT ;  /* 0x000000ff0400728c */ /* 0x008fc8000bf05070 */
[----:B------:R-:W-:-:S04]  /*0420*/  UISETP.NE.AND.EX UP1, UPT, UR5, URZ, UPT, UP0 ;  /* 0x000000ff0500728c */ /* 0x000fc8000bf25300 */
[----:B------:R-:W-:-:S04]  /*0430*/  UISETP.EQ.OR.EX UP4, UPT, UR9, URZ, !UP1, UP2 ;  /* 0x000000ff0900728c */ /* 0x000fc8000cf82720 */
[----:B------:R-:W-:-:S06]  /*0440*/  UP2UR UR4, UPR, URZ, 0x10 ;  /* 0x00000010ff047883 */ /* 0x000fcc0008000000 */
[----:B------:R-:W-:Y:S01]  /*0450*/  MOV R57, UR4 ;  /* 0x0000000400397c02 */ /* 0x000fe20008000f00 */
[----:B------:R-:W-:Y:S06]  /*0460*/  BRA.U !UP4, `(.L_x_8) ;  /* 0x000000010c207547 */ /* 0x000fec000b800000 */
[----:B------:R-:W-:Y:S01]  /*0470*/  UISETP.NE.U32.AND UP2, UPT, UR8, URZ, UPT ;  /* 0x000000ff0800728c */ /* 0x000fe2000bf45070 */
[----:B-----5:R-:W-:Y:S01]  /*0480*/  FSETP.NEU.AND P0, PT, R26, RZ, PT ;  /* 0x000000ff1a00720b */ /* 0x020fe20003f0d000 */
[----:B------:R-:W-:Y:S02]  /*0490*/  USEL UR4, URZ, 0xffffffff, UP1 ;  /* 0xffffffffff047887 */ /* 0x000fe40008800000 */
[----:B------:R-:W-:-:S10]  /*04a0*/  UISETP.NE.AND.EX UP2, UPT, UR9, URZ, UPT, UP2 ;  /* 0x000000ff0900728c */ /* 0x000fd4000bf45320 */
[----:B------:R-:W-:Y:S01]  /*04b0*/  VOTEU.ANY UP0, P0 ;  /* 0x0000000000ff7886 */ /* 0x000fe20000000100 */
[----:B------:R-:W-:-:S04]  /*04c0*/  @!UP2 USEL UR4, URZ, 0xffffffff, UP0 ;  /* 0xffffffffff04a887 */ /* 0x000fc80008000000 */
[----:B------:R-:W-:-:S04]  /*04d0*/  ULOP3.LUT UR4, UR4, 0x1, URZ, 0xc0, !UPT ;  /* 0x0000000104047892 */ /* 0x000fc8000f8ec0ff */
[----:B------:R-:W-:-:S11]  /*04e0*/  UISETP.NE.U32.AND UP3, UPT, UR4, 0x1, UPT ;  /* 0x000000010400788c */ /* 0x000fd6000bf65070 */
.L_x_8:
[----:B------:R-:W3:Y:S01]  /*04f0*/  SHFL.IDX PT, R2, R54, RZ, 0x1f ;  /* 0x00001fff36027589 */ /* 0x000ee200000e0000 */
[----:B------:R-:W-:Y:S01]  /*0500*/  UISETP.NE.AND UP5, UPT, UR18, 0x2, UPT ;  /* 0x000000021200788c */ /* 0x000fe2000bfa5270 */
[----:B---3--:R-:W-:-:S13]  /*0510*/  ISETP.NE.AND P0, PT, R2, RZ, PT ;  /* 0x000000ff0200720c */ /* 0x008fda0003f05270 */
[----:B------:R-:W-:Y:S05]  /*0520*/  @P0 BRA `(.L_x_9) ;  /* 0x0000000000500947 */ /* 0x000fea0003800000 */
[----:B------:R-:W3:Y:S01]  /*0530*/  S2UR UR4, SR_CgaCtaId ;  /* 0x00000000000479c3 */ /* 0x000ee20000008800 */
[----:B------:R-:W-:Y:S01]  /*0540*/  UMOV UR5, 0x400 ;  /* 0x0000040000057882 */ /* 0x000fe20000000000 */
[----:B------:R-:W-:Y:S01]  /*0550*/  UMOV UR8, 0x1 ;  /* 0x0000000100087882 */ /* 0x000fe20000000000 */
[----:B------:R-:W-:Y:S01]  /*0560*/  UMOV UR6, 0x2 ;  /* 0x0000000200067882 */ /* 0x000fe20000000000 */
[----:B------:R-:W-:-:S04]  /*0570*/  UIADD3 UR8, UPT, UPT, -UR8, 0x100000, URZ ;  /* 0x0010000008087890 */ /* 0x000fc8000fffe1ff */
[----:B------:R-:W-:Y:S02]  /*0580*/  USHF.L.U32 UR9, UR8, 0xb, URZ ;  /* 0x0000000b08097899 */ /* 0x000fe400080006ff */
[----:B------:R-:W-:Y:S02]  /*0590*/  USHF.L.U32 UR8, UR8, 0x1, URZ ;  /* 0x0000000108087899 */ /* 0x000fe400080006ff */
[----:B------:R-:W-:-:S04]  /*05a0*/  UIADD3 UR6, UPT, UPT, -UR6, 0x100000, URZ ;  /* 0x0010000006067890 */ /* 0x000fc8000fffe1ff */
[----:B------:R-:W-:Y:S02]  /*05b0*/  USHF.L.U32 UR7, UR6, 0xb, URZ ;  /* 0x0000000b06077899 */ /* 0x000fe400080006ff */
[----:B------:R-:W-:Y:S01]  /*05c0*/  USHF.L.U32 UR6, UR6, 0x1, URZ ;  /* 0x0000000106067899 */ /* 0x000fe200080006ff */
[----:B------:R-:W-:Y:S01]  /*05d0*/  ELECT P0, URZ, PT ;  /* 0x0000000000ff782f */ /* 0x000fe20003800000 */
[----:B---3--:R-:W-:Y:S01]  /*05e0*/  ULEA UR4, UR4, UR5, 0x18 ;  /* 0x0000000504047291 */ /* 0x008fe2000f8ec0ff */
[----:B------:R-:W3:Y:S11]  /*05f0*/  FENCE.VIEW.ASYNC.S ;  /* 0x00000000000073c6 */ /* 0x000ef60000000000 */
[----:B---3--:R3:W4:Y:S01]  /*0600*/  SYNCS.EXCH.64 URZ, [UR4], UR8 ;  /* 0x0000000804ff75b2 */ /* 0x0087220008000100 */
[----:B------:R3:W1:Y:S01]  /*0610*/  SYNCS.EXCH.64 URZ, [UR4+0x18], UR6 ;  /* 0x0000180604ff75b2 */ /* 0x0006620008000100 */
[----:B------:R3:W1:Y:S01]  /*0620*/  SYNCS.EXCH.64 URZ, [UR4+0x8], UR8 ;  /* 0x0000080804ff75b2 */ /* 0x0006620008000100 */
[----:B------:R3:W1:Y:S01]  /*0630*/  SYNCS.EXCH.64 URZ, [UR4+0x20], UR6 ;  /* 0x0000200604ff75b2 */ /* 0x0006620008000100 */
[----:B------:R3:W1:Y:S01]  /*0640*/  SYNCS.EXCH.64 URZ, [UR4+0x10], UR8 ;  /* 0x0000100804ff75b2 */ /* 0x0006620008000100 */
[----:B------:R3:W1:Y:S01]  /*0650*/  SYNCS.EXCH.64 URZ, [UR4+0x28], UR6 ;  /* 0x0000280604ff75b2 */ /* 0x0006620008000100 */
[----:B------:R-:W-:Y:S01]  /*0660*/  NOP ;  /* 0x0000000000007918 */ /* 0x000fe20000000000 */
.L_x_9:
[----:B------:R-:W2:Y:S01]  /*0670*/  SHFL.IDX PT, R2, R54, RZ, 0x1f ;  /* 0x00001fff36027589 */ /* 0x000ea200000e0000 */
[----:B------:R-:W-:Y:S01]  /*0680*/  NOP ;  /* 0x0000000000007918 */ /* 0x000fe20000000000 */
[----:B--2---:R-:W-:-:S13]  /*0690*/  ISETP.NE.AND P0, PT, R2, 0x1, PT ;  /* 0x000000010200780c */ /* 0x004fda0003f05270 */
[----:B------:R-:W-:Y:S05]  /*06a0*/  @P0 BRA `(.L_x_10) ;  /* 0x0000000000500947 */ /* 0x000fea0003800000 */
[----:B---3--:R-:W2:Y:S01]  /*06b0*/  S2UR UR4, SR_CgaCtaId ;  /* 0x00000000000479c3 */ /* 0x008ea20000008800 */
        /* <DEDUP_REMOVED lines=10> */
[----:B--2---:R-:W-:Y:S01]  /*0760*/  ULEA UR4, UR4, UR5, 0x18 ;  /* 0x0000000504047291 */ /* 0x004fe2000f8ec0ff */
[----:B------:R-:W2:Y:S11]  /*0770*/  FENCE.VIEW.ASYNC.S ;  /* 0x00000000000073c6 */ /* 0x000eb60000000000 */
[----:B--2---:R2:W3:Y:S01]  /*0780*/  SYNCS.EXCH.64 URZ, [UR4+0x30], UR8 ;  /* 0x0000300804ff75b2 */ /* 0x0044e20008000100 */
[----:B------:R2:W1:Y:S01]  /*0790*/  SYNCS.EXCH.64 URZ, [UR4+0x48], UR6 ;  /* 0x0000480604ff75b2 */ /* 0x0004620008000100 */
[----:B------:R2:W1:Y:S01]  /*07a0*/  SYNCS.EXCH.64 URZ, [UR4+0x38], UR8 ;  /* 0x0000380804ff75b2 */ /* 0x0004620008000100 */
[----:B------:R2:W1:Y:S01]  /*07b0*/  SYNCS.EXCH.64 URZ, [UR4+0x50], UR6 ;  /* 0x0000500604ff75b2 */ /* 0x0004620008000100 */
[----:B------:R2:W1:Y:S01]  /*07c0*/  SYNCS.EXCH.64 URZ, [UR4+0x40], UR8 ;  /* 0x0000400804ff75b2 */ /* 0x0004620008000100 */
[----:B------:R2:W1:Y:S01]  /*07d0*/  SYNCS.EXCH.64 URZ, [UR4+0x58], UR6 ;  /* 0x0000580604ff75b2 */ /* 0x0004620008000100 */
[----:B------:R-:W-:Y:S01]  /*07e0*/  NOP ;  /* 0x0000000000007918 */ /* 0x000fe20000000000 */
.L_x_10:
[----:B------:R-:W4:Y:S01]  /*07f0*/  SHFL.IDX PT, R2, R54, RZ, 0x1f ;  /* 0x00001fff36027589 */ /* 0x000f2200000e0000 */
[----:B------:R-:W-:Y:S01]  /*0800*/  NOP ;  /* 0x0000000000007918 */ /* 0x000fe20000000000 */
[----:B----4-:R-:W-:-:S13]  /*0810*/  ISETP.NE.AND P0, PT, R2, 0x3, PT ;  /* 0x000000030200780c */ /* 0x010fda0003f05270 */
[----:B------:R-:W-:Y:S05]  /*0820*/  @P0 BRA `(.L_x_11) ;  /* 0x0000000000300947 */ /* 0x000fea0003800000 */
[----:B--23--:R-:W2:Y:S01]  /*0830*/  S2UR UR4, SR_CgaCtaId ;  /* 0x00000000000479c3 */ /* 0x00cea20000008800 */
[----:B------:R-:W-:Y:S01]  /*0840*/  UMOV UR6, 0x400 ;  /* 0x0000040000067882 */ /* 0x000fe20000000000 */
[----:B------:R-:W-:Y:S01]  /*0850*/  UMOV UR5, 0x20 ;  /* 0x0000002000057882 */ /* 0x000fe20000000000 */
[----:B------:R-:W-:Y:S01]  /*0860*/  ELECT P0, URZ, PT ;  /* 0x0000000000ff782f */ /* 0x000fe20003800000 */
[----:B--2---:R-:W-:Y:S02]  /*0870*/  ULEA UR6, UR4, UR6, 0x18 ;  /* 0x0000000604067291 */ /* 0x004fe4000f8ec0ff */
[----:B------:R-:W-:-:S04]  /*0880*/  UIADD3 UR4, UPT, UPT, -UR5, 0x100000, URZ ;  /* 0x0010000005047890 */ /* 0x000fc8000fffe1ff */
[----:B------:R-:W-:Y:S02]  /*0890*/  USHF.L.U32 UR5, UR4, 0xb, URZ ;  /* 0x0000000b04057899 */ /* 0x000fe400080006ff */
[----:B------:R-:W-:Y:S01]  /*08a0*/  USHF.L.U32 UR4, UR4, 0x1, URZ ;  /* 0x0000000104047899 */ /* 0x000fe200080006ff */
[----:B------:R-:W2:Y:S11]  /*08b0*/  FENCE.VIEW.ASYNC.S ;  /* 0x00000000000073c6 */ /* 0x000eb60000000000 */
[----:B--2---:R4:W2:Y:S01]  /*08c0*/  SYNCS.EXCH.64 URZ, [UR6+0x60], UR4 ;  /* 0x0000600406ff75b2 */ /* 0x0048a20008000100 */
[----:B------:R4:W3:Y:S02]  /*08d0*/  SYNCS.EXCH.64 URZ, [UR6+0x68], UR4 ;  /* 0x0000680406ff75b2 */ /* 0x0008e40008000100 */
[----:B----4-:R-:W-:Y:S01]  /*08e0*/  NOP ;  /* 0x0000000000007918 */ /* 0x010fe20000000000 */
.L_x_11:
[----:B------:R-:W4:Y:S01]  /*08f0*/  SHFL.IDX PT, R2, R54, RZ, 0x1f ;  /* 0x00001fff36027589 */ /* 0x000f2200000e0000 */
[----:B------:R-:W-:Y:S01]  /*0900*/  NOP ;  /* 0x0000000000007918 */ /* 0x000fe20000000000 */
[----:B----4-:R-:W-:-:S13]  /*0910*/  ISETP.NE.AND P0, PT, R2, 0x4, PT ;  /* 0x000000040200780c */ /* 0x010fda0003f05270 */
[----:B------:R-:W-:Y:S05]  /*0920*/  @P0 BRA `(.L_x_12) ;  /* 0x00000000004c0947 */ /* 0x000fea0003800000 */
[----:B--23--:R-:W2:Y:S01]  /*0930*/  S2UR UR6, SR_CgaCtaId ;  /* 0x00000000000679c3 */ /* 0x00cea20000008800 */
[----:B------:R-:W-:Y:S01]  /*0940*/  UMOV UR4, 0x1e0 ;  /* 0x000001e000047882 */ /* 0x000fe20000000000 */
[----:B------:R-:W-:Y:S01]  /*0950*/  UMOV UR5, 0x400 ;  /* 0x0000040000057882 */ /* 0x000fe20000000000 */
[----:B------:R-:W-:Y:S01]  /*0960*/  USEL UR4, UR4, 0x1a0, UP3 ;  /* 0x000001a004047887 */ /* 0x000fe20009800000 */
[----:B------:R-:W-:Y:S01]  /*0970*/  UMOV UR8, 0x1 ;  /* 0x0000000100087882 */ /* 0x000fe20000000000 */
[----:B------:R-:W-:Y:S01]  /*0980*/  ELECT P0, URZ, PT ;  /* 0x0000000000ff782f */ /* 0x000fe20003800000 */
[----:B------:R-:W-:-:S04]  /*0990*/  UIADD3 UR8, UPT, UPT, -UR8, 0x100000, URZ ;  /* 0x0010000008087890 */ /* 0x000fc8000fffe1ff */
[----:B------:R-:W-:Y:S02]  /*09a0*/  USHF.L.U32 UR9, UR8, 0xb, URZ ;  /* 0x0000000b08097899 */ /* 0x000fe400080006ff */
[----:B------:R-:W-:Y:S02]  /*09b0*/  USHF.L.U32 UR8, UR8, 0x1, URZ ;  /* 0x0000000108087899 */ /* 0x000fe400080006ff */
[----:B--2---:R-:W-:Y:S02]  /*09c0*/  ULEA UR6, UR6, UR5, 0x18 ;  /* 0x0000000506067291 */ /* 0x004fe4000f8ec0ff */
[----:B------:R-:W-:-:S04]  /*09d0*/  UIADD3 UR4, UPT, UPT, -UR4, 0x100000, URZ ;  /* 0x0010000004047890 */ /* 0x000fc8000fffe1ff */
[----:B------:R-:W-:Y:S02]  /*09e0*/  USHF.L.U32 UR5, UR4, 0xb, URZ ;  /* 0x0000000b04057899 */ /* 0x000fe400080006ff */
[----:B------:R-:W-:Y:S01]  /*09f0*/  USHF.L.U32 UR4, UR4, 0x1, URZ ;  /* 0x0000000104047899 */ /* 0x000fe200080006ff */
[----:B------:R-:W2:Y:S03]  /*0a00*/  FENCE.VIEW.ASYNC.S ;  /* 0x00000000000073c6 */ /* 0x000ea60000000000 */
[----:B--2---:R4:W2:Y:S08]  /*0a10*/  SYNCS.EXCH.64 URZ, [UR6+0x70], UR8 ;  /* 0x0000700806ff75b2 */ /* 0x0048b00008000100 */
[----:B------:R4:W3:Y:S01]  /*0a20*/  SYNCS.EXCH.64 URZ, [UR6+0x80], UR4 ;  /* 0x0000800406ff75b2 */ /* 0x0008e20008000100 */
[----:B------:R4:W1:Y:S01]  /*0a30*/  SYNCS.EXCH.64 URZ, [UR6+0x78], UR8 ;  /* 0x0000780806ff75b2 */ /* 0x0008620008000100 */
[----:B------:R4:W1:Y:S02]  /*0a40*/  SYNCS.EXCH.64 URZ, [UR6+0x88], UR4 ;  /* 0x0000880406ff75b2 */ /* 0x0008640008000100 */
[----:B----4-:R-:W-:Y:S01]  /*0a50*/  NOP ;  /* 0x0000000000007918 */ /* 0x010fe20000000000 */
.L_x_12:
[----:B------:R-:W4:Y:S01]  /*0a60*/  SHFL.IDX PT, R2, R54, RZ, 0x1f ;  /* 0x00001fff36027589 */ /* 0x000f2200000e0000 */
[----:B------:R-:W-:Y:S01]  /*0a70*/  NOP ;  /* 0x0000000000007918 */ /* 0x000fe20000000000 */
[----:B----4-:R-:W-:-:S13]  /*0a80*/  ISETP.NE.AND P0, PT, R2, 0x5, PT ;  /* 0x000000050200780c */ /* 0x010fda0003f05270 */
[----:B------:R-:W-:Y:S05]  /*0a90*/  @P0 BRA `(.L_x_13) ;  /* 0x0000000000580947 */ /* 0x000fea0003800000 */
[----:B--23--:R-:W2:Y:S01]  /*0aa0*/  S2UR UR4, SR_CgaCtaId ;  /* 0x00000000000479c3 */ /* 0x00cea20000008800 */
        /* <DEDUP_REMOVED lines=12> */
[----:B--2---:R4:W2:Y:S01]  /*0b70*/  SYNCS.EXCH.64 URZ, [UR4+0x90], UR8 ;  /* 0x0000900804ff75b2 */ /* 0x0048a20008000100 */
[----:B------:R4:W3:Y:S01]  /*0b80*/  SYNCS.EXCH.64 URZ, [UR4+0xb0], UR6 ;  /* 0x0000b00604ff75b2 */ /* 0x0008e20008000100 */
[----:B------:R4:W1:Y:S01]  /*0b90*/  SYNCS.EXCH.64 URZ, [UR4+0x98], UR8 ;  /* 0x0000980804ff75b2 */ /* 0x0008620008000100 */
[----:B------:R4:W1:Y:S01]  /*0ba0*/  SYNCS.EXCH.64 URZ, [UR4+0xb8], UR6 ;  /* 0x0000b80604ff75b2 */ /* 0x0008620008000100 */
[----:B------:R4:W1:Y:S01]  /*0bb0*/  SYNCS.EXCH.64 URZ, [UR4+0xa0], UR8 ;  /* 0x0000a00804ff75b2 */ /* 0x0008620008000100 */
[----:B------:R4:W1:Y:S01]  /*0bc0*/  SYNCS.EXCH.64 URZ, [UR4+0xc0], UR6 ;  /* 0x0000c00604ff75b2 */ /* 0x0008620008000100 */
[----:B------:R4:W1:Y:S01]  /*0bd0*/  SYNCS.EXCH.64 URZ, [UR4+0xa8], UR8 ;  /* 0x0000a80804ff75b2 */ /* 0x0008620008000100 */
[----:B------:R4:W1:Y:S02]  /*0be0*/  SYNCS.EXCH.64 URZ, [UR4+0xc8], UR6 ;  /* 0x0000c80604ff75b2 */ /* 0x0008640008000100 */
[----:B----4-:R-:W-:Y:S01]  /*0bf0*/  NOP ;  /* 0x0000000000007918 */ /* 0x010fe20000000000 */
.L_x_13:
[----:B------:R-:W4:Y:S01]  /*0c00*/  SHFL.IDX PT, R2, R54, RZ, 0x1f ;  /* 0x00001fff36027589 */ /* 0x000f2200000e0000 */
[----:B------:R-:W1:Y:S01]  /*0c10*/  S2UR UR54, SR_CgaCtaId ;  /* 0x00000000003679c3 */ /* 0x000e620000008800 */
[----:B------:R-:W-:Y:S01]  /*0c20*/  NOP ;  /* 0x0000000000007918 */ /* 0x000fe20000000000 */
[----:B----4-:R-:W-:-:S13]  /*0c30*/  ISETP.NE.AND P0, PT, R2, 0x3, PT ;  /* 0x000000030200780c */ /* 0x010fda0003f05270 */
[----:B-1----:R-:W-:Y:S05]  /*0c40*/  @P0 BRA `(.L_x_14) ;  /* 0x0000000000340947 */ /* 0x002fea0003800000 */
[----:B--23--:R-:W-:Y:S01]  /*0c50*/  UMOV UR4, 0x400 ;  /* 0x0000040000047882 */ /* 0x00cfe20000000000 */
[----:B------:R-:W-:Y:S01]  /*0c60*/  UMOV UR6, 0x20 ;  /* 0x0000002000067882 */ /* 0x000fe20000000000 */
[----:B------:R-:W-:Y:S02]  /*0c70*/  ULEA UR4, UR54, UR4, 0x18 ;  /* 0x0000000436047291 */ /* 0x000fe4000f8ec0ff */
[----:B------:R-:W-:-:S04]  /*0c80*/  UIADD3 UR6, UPT, UPT, -UR6, 0x100000, URZ ;  /* 0x0010000006067890 */ /* 0x000fc8000fffe1ff */
[----:B------:R-:W-:Y:S02]  /*0c90*/  USHF.L.U32 UR7, UR6, 0xb, URZ ;  /* 0x0000000b06077899 */ /* 0x000fe400080006ff */
[----:B------:R-:W-:Y:S01]  /*0ca0*/  USHF.L.U32 UR6, UR6, 0x1, URZ ;  /* 0x0000000106067899 */ /* 0x000fe200080006ff */
[----:B------:R-:W-:Y:S01]  /*0cb0*/  ELECT P0, URZ, PT ;  /* 0x0000000000ff782f */ /* 0x000fe20003800000 */
[----:B------:R-:W1:Y:S10]  /*0cc0*/  FENCE.VIEW.ASYNC.S ;  /* 0x00000000000073c6 */ /* 0x000e740000000000 */
[----:B-1----:R1:W4:Y:S01]  /*0cd0*/  SYNCS.EXCH.64 URZ, [UR4+0xd0], UR6 ;  /* 0x0000d00604ff75b2 */ /* 0x0023220008000100 */
[----:B------:R1:W2:Y:S01]  /*0ce0*/  SYNCS.EXCH.64 URZ, [UR4+0xe0], UR6 ;  /* 0x0000e00604ff75b2 */ /* 0x0002a20008000100 */
[----:B------:R1:W3:Y:S01]  /*0cf0*/  SYNCS.EXCH.64 URZ, [UR4+0xd8], UR6 ;  /* 0x0000d80604ff75b2 */ /* 0x0002e20008000100 */
[----:B------:R1:W1:Y:S01]  /*0d00*/  SYNCS.EXCH.64 URZ, [UR4+0xe8], UR6 ;  /* 0x0000e80604ff75b2 */ /* 0x0002620008000100 */
[----:B------:R-:W-:Y:S01]  /*0d10*/  NOP ;  /* 0x0000000000007918 */ /* 0x000fe20000000000 */
.L_x_14:
[----:B-123--:R-:W1:Y:S01]  /*0d20*/  LDCU UR4, c[0x0][0x36c] ;  /* 0x00006d80ff0477ac */ /* 0x00ee620008000800 */
[----:B------:R-:W-:Y:S01]  /*0d30*/  ISETP.NE.OR P3, PT, R0, 0x2, !P3 ;  /* 0x000000020000780c */ /* 0x000fe20005f65670 */
[----:B------:R-:W-:Y:S01]  /*0d40*/  NOP ;  /* 0x0000000000007918 */ /* 0x000fe20000000000 */
[----:B------:R-:W-:Y:S01]  /*0d50*/  LOP3.LUT R0, R64, 0x1f, RZ, 0xc0, !PT ;  /* 0x0000001f40007812 */ /* 0x000fe200078ec0ff */
[----:B------:R-:W-:Y:S02]  /*0d60*/  UISETP.NE.AND UP4, UPT, UR18, URZ, UPT ;  /* 0x000000ff1200728c */ /* 0x000fe4000bf85270 */
[----:B-1----:R-:W-:-:S09]  /*0d70*/  UISETP.EQ.U32.AND UP6, UPT, UR4, 0x1, UPT ;  /* 0x000000010400788c */ /* 0x002fd2000bfc2070 */
[----:B------:R-:W-:Y:S05]  /*0d80*/  BRA.U !UP6, `(.L_x_15) ;  /* 0x000000010e087547 */ /* 0x000fea000b800000 */
[----:B----4-:R-:W-:Y:S01]  /*0d90*/  UCGABAR_ARV ;  /* 0x00000000000079c7 */ /* 0x010fe20008000000 */
[----:B------:R-:W-:Y:S05]  /*0da0*/  BRA `(.L_x_16) ;  /* 0x0000000000047947 */ /* 0x000fea0003800000 */
.L_x_15:
[----:B----4-:R-:W-:Y:S01]  /*0db0*/  NOP ;  /* 0x0000000000007918 */ /* 0x010fe20000000000 */
.L_x_16:
[----:B------:R-:W1:Y:S01]  /*0dc0*/  S2UR UR26, SR_CTAID.X ;  /* 0x00000000001a79c3 */ /* 0x000e620000002500 */
[----:B------:R-:W-:-:S05]  /*0dd0*/  CS2R.32 R56, SR_CgaSize ;  /* 0x0000000000387805 */ /* 0x000fca0000008a00 */
[----:B------:R-:W-:-:S05]  /*0de0*/  IMAD R56, R56, -0xa0, RZ ;  /* 0xffffff6038387824 */ /* 0x000fca00078e02ff */
[----:B------:R-:W-:-:S14]  /*0df0*/  R2UR UR5, R56 ;  /* 0x00000000380572ca */ /* 0x000fdc00000e0000 */
[----:B------:R-:W2:Y:S01]  /*0e00*/  LDCU UR5, c[0x0][UR5+0x2b0] ;  /* 0x00005600050577ac */ /* 0x000ea20008000800 */
[----:B------:R-:W-:-:S05]  /*0e10*/  CS2R.32 R56, SR_CgaSize ;  /* 0x0000000000387805 */ /* 0x000fca0000008a00 */
[----:B------:R-:W-:-:S05]  /*0e20*/  IMAD R56, R56, -0xa0, RZ ;  /* 0xffffff6038387824 */ /* 0x000fca00078e02ff */
[----:B------:R-:W-:-:S14]  /*0e30*/  R2UR UR4, R56 ;  /* 0x00000000380472ca */ /* 0x000fdc00000e0000 */
[----:B------:R-:W3:Y:S01]  /*0e40*/  LDCU UR4, c[0x0][UR4+0x2b4] ;  /* 0x00005680040477ac */ /* 0x000ee20008000800 */
[----:B------:R-:W4:Y:S01]  /*0e50*/  S2UR UR30, SR_CTAID.Y ;  /* 0x00000000001e79c3 */ /* 0x000f220000002600 */
[----:B------:R-:W-:-:S05]  /*0e60*/  CS2R.32 R56, SR_CgaSize ;  /* 0x0000000000387805 */ /* 0x000fca0000008a00 */
[----:B------:R-:W-:-:S05]  /*0e70*/  IMAD R56, R56, -0xa0, RZ ;  /* 0xffffff6038387824 */ /* 0x000fca00078e02ff */
[----:B------:R-:W-:-:S14]  /*0e80*/  R2UR UR6, R56 ;  /* 0x00000000380672ca */ /* 0x000fdc00000e0000 */
[----:B------:R-:W3:Y:S01]  /*0e90*/  LDCU UR6, c[0x0][UR6+0x2a0] ;  /* 0x00005400060677ac */ /* 0x000ee20008000800 */
[----:B------:R-:W-:-:S05]  /*0ea0*/  CS2R.32 R56, SR_CgaSize ;  /* 0x0000000000387805 */ /* 0x000fca0000008a00 */
[----:B------:R-:W-:-:S05]  /*0eb0*/  IMAD R56, R56, -0xa0, RZ ;  /* 0xffffff6038387824 */ /* 0x000fca00078e02ff */
[----:B------:R-:W-:-:S14]  /*0ec0*/  R2UR UR7, R56 ;  /* 0x00000000380772ca */ /* 0x000fdc00000e0000 */
[----:B------:R-:W3:Y:S01]  /*0ed0*/  LDCU UR7, c[0x0][UR7+0x2a4] ;  /* 0x00005480070777ac */ /* 0x000ee20008000800 */
[----:B------:R-:W-:Y:S01]  /*0ee0*/  USHF.L.U32 UR24, UR54, 0xa, URZ ;  /* 0x0000000a36187899 */ /* 0x000fe200080006ff */
[----:B------:R-:W3:Y:S01]  /*0ef0*/  LDCU UR19, c[0x0][0xb24] ;  /* 0x00016480ff1377ac */ /* 0x000ee20008000800 */
[----:B------:R-:W3:Y:S01]  /*0f00*/  LDCU UR42, c[0x0][0xb24] ;  /* 0x00016480ff2a77ac */ /* 0x000ee20008000800 */
[----:B-1----:R-:W-:Y:S01]  /*0f10*/  I2FP.F32.U32 R3, UR26 ;  /* 0x0000001a00037c45 */ /* 0x002fe20008201000 */
[----:B------:R-:W1:Y:S04]  /*0f20*/  LDCU UR22, c[0x0][0xb30] ;  /* 0x00016600ff1677ac */ /* 0x000e680008000800 */
[----:B--2---:R-:W-:Y:S01]  /*0f30*/  FMUL R3, R3, UR5 ;  /* 0x0000000503037c20 */ /* 0x004fe20008400000 */
[----:B------:R-:W-:Y:S01]  /*0f40*/  ULOP3.LUT UR24, UR24, 0x400, URZ, 0xc0, !UPT ;  /* 0x0000040018187892 */ /* 0x000fe2000f8ec0ff */
[----:B----4-:R-:W-:-:S04]  /*0f50*/  I2FP.F32.U32 R2, UR30 ;  /* 0x0000001e00027c45 */ /* 0x010fc80008201000 */
[----:B------:R-:W2:Y:S01]  /*0f60*/  F2I.U32.TRUNC.NTZ R3, R3 ;  /* 0x0000000300037305 */ /* 0x000ea2000020f000 */
[----:B---3--:R-:W-:-:S07]  /*0f70*/  FMUL R2, R2, UR4 ;  /* 0x0000000402027c20 */ /* 0x008fce0008400000 */
[----:B------:R-:W3:Y:S01]  /*0f80*/  F2I.U32.TRUNC.NTZ R2, R2 ;  /* 0x0000000200027305 */ /* 0x000ee2000020f000 */
[----:B--2---:R-:W-:Y:S02]  /*0f90*/  R2UR UR5, R3 ;  /* 0x00000000030572ca */ /* 0x004fe400000e0000 */
[----:B---3--:R-:W-:Y:S02]  /*0fa0*/  R2UR UR4, R2 ;  /* 0x00000000020472ca */ /* 0x008fe400000e0000 */
[----:B------:R-:W-:-:S09]  /*0fb0*/  PRMT R2, RZ, 0x7610, R2 ;  /* 0x00007610ff027816 */ /* 0x000fd20000000002 */
[----:B------:R-:W-:-:S04]  /*0fc0*/  UIADD3 UR5, UPT, UPT, -UR5, URZ, URZ ;  /* 0x000000ff05057290 */ /* 0x000fc8000fffe1ff */
[----:B------:R-:W-:Y:S02]  /*0fd0*/  UIMAD UR5, UR6, UR5, UR26 ;  /* 0x00000005060572a4 */ /* 0x000fe4000f8e021a */
[----:B------:R-:W-:-:S04]  /*0fe0*/  UIADD3 UR4, UPT, UPT, -UR4, URZ, URZ ;  /* 0x000000ff04047290 */ /* 0x000fc8000fffe1ff */
[----:B------:R-:W-:Y:S01]  /*0ff0*/  IMAD.U32 R56, RZ, RZ, UR5 ;  /* 0x00000005ff387e24 */ /* 0x000fe2000f8e00ff */
[----:B------:R-:W-:-:S06]  /*1000*/  UIMAD UR4, UR7, UR4, UR30 ;  /* 0x00000004070472a4 */ /* 0x000fcc000f8e021e */
[----:B------:R-:W-:Y:S01]  /*1010*/  IMAD.U32 R55, RZ, RZ, UR4 ;  /* 0x00000004ff377e24 */ /* 0x000fe2000f8e00ff */
[----:B-1----:R-:W-:Y:S06]  /*1020*/  BRA.U UP4, `(.L_x_17) ;  /* 0x00000001042c7547 */ /* 0x002fec000b800000 */
[----:B------:R-:W-:Y:S02]  /*1030*/  R2UR UR4, R55 ;  /* 0x00000000370472ca */ /* 0x000fe400000e0000 */
[----:B------:R-:W-:-:S11]  /*1040*/  R2UR UR6, R56 ;  /* 0x00000000380672ca */ /* 0x000fd600000e0000 */
[----:B------:R-:W-:-:S04]  /*1050*/  UISETP.NE.AND UP0, UPT, UR4, URZ, UPT ;  /* 0x000000ff0400728c */ /* 0x000fc8000bf05270 */
[----:B------:R-:W-:-:S04]  /*1060*/  UISETP.EQ.OR UP0, UPT, UR6, URZ, !UP0 ;  /* 0x000000ff0600728c */ /* 0x000fc8000c702670 */
[----:B------:R-:W-:Y:S02]  /*1070*/  USEL UR5, URZ, 0x1, !UP0 ;  /* 0x00000001ff057887 */ /* 0x000fe4000c000000 */
[----:B------:R-:W-:-:S04]  /*1080*/  UISETP.NE.AND UP0, UPT, UR4, URZ, UPT ;  /* 0x000000ff0400728c */ /* 0x000fc8000bf05270 */
[----:B------:R-:W-:Y:S02]  /*1090*/  USEL UR4, URZ, 0x2, UP0 ;  /* 0x00000002ff047887 */ /* 0x000fe40008000000 */
[----:B------:R-:W-:-:S04]  /*10a0*/  UISETP.NE.AND UP0, UPT, UR6, 0x1, UPT ;  /* 0x000000010600788c */ /* 0x000fc8000bf05270 */
[----:B------:R-:W-:-:S04]  /*10b0*/  USEL UR4, UR4, 0x2, UP0 ;  /* 0x0000000204047887 */ /* 0x000fc80008000000 */
[----:B------:R-:W-:-:S06]  /*10c0*/  UIADD3 UR4, UPT, UPT, UR5, UR4, URZ ;  /* 0x0000000405047290 */ /* 0x000fcc000fffe0ff */
[----:B------:R-:W-:-:S07]  /*10d0*/  IMAD.U32 R2, RZ, RZ, UR4 ;  /* 0x00000004ff027e24 */ /* 0x000fce000f8e00ff */
.L_x_17:
[----:B------:R-:W1:Y:S01]  /*10e0*/  S2UR UR36, SR_CTAID.Z ;  /* 0x00000000002479c3 */ /* 0x000e620000002700 */
[----:B------:R-:W-:-:S09]  /*10f0*/  UISETP.GE.AND UP0, UPT, UR19, 0x1, UPT ;  /* 0x000000011300788c */ /* 0x000fd2000bf06270 */
[----:B------:R-:W-:Y:S05]  /*1100*/  BRA.U !UP0, `(.L_x_18) ;  /* 0x0000000108d07547 */ /* 0x000fea000b800000 */
[----:B------:R-:W2:Y:S01]  /*1110*/  LDCU UR20, c[0x0][0xb0c] ;  /* 0x00016180ff1477ac */ /* 0x000ea20008000800 */
[----:B------:R-:W3:Y:S01]  /*1120*/  LDCU.128 UR12, c[0x0][0xb10] ;  /* 0x00016200ff0c77ac */ /* 0x000ee20008000c00 */
[----:B------:R-:W4:Y:S01]  /*1130*/  LDCU UR6, c[0x0][0x370] ;  /* 0x00006e00ff0677ac */ /* 0x000f220008000800 */
[----:B------:R-:W1:Y:S01]  /*1140*/  LDCU UR7, c[0x0][0x374] ;  /* 0x00006e80ff0777ac */ /* 0x000e620008000800 */
[----:B------:R-:W1:Y:S01]  /*1150*/  LDCU UR21, c[0x0][0xb20] ;  /* 0x00016400ff1577ac */ /* 0x000e620008000800 */
[----:B--2---:R-:W-:Y:S02]  /*1160*/  UISETP.NE.AND UP0, UPT, UR20, 0x1, UPT ;  /* 0x000000011400788c */ /* 0x004fe4000bf05270 */
[----:B---3--:R-:W-:Y:S01]  /*1170*/  UIMAD.WIDE.U32 UR4, UR26, UR12, URZ ;  /* 0x0000000c1a0472a5 */ /* 0x008fe2000f8e00ff */
[----:B------:R-:W2:Y:S01]  /*1180*/  LDCU.64 UR8, c[0x0][0xb28] ;  /* 0x00016500ff0877ac */ /* 0x000ea20008000a00 */
[----:B----4-:R-:W-:Y:S02]  /*1190*/  UIMAD.WIDE.U32 UR10, UR6, UR12, URZ ;  /* 0x0000000c060a72a5 */ /* 0x010fe4000f8e00ff */
[----:B------:R-:W-:-:S02]  /*11a0*/  USHF.R.U32.HI UR5, URZ, UR13, UR5 ;  /* 0x0000000dff057299 */ /* 0x000fc40008011605 */
[----:B------:R-:W-:Y:S02]  /*11b0*/  UISETP.NE.AND UP2, UPT, UR19, 0x1, UPT ;  /* 0x000000011300788c */ /* 0x000fe4000bf45270 */
[----:B------:R-:W-:Y:S01]  /*11c0*/  USEL UR5, UR26, UR5, !UP0 ;  /* 0x000000051a057287 */ /* 0x000fe2000c000000 */
[----:B------:R-:W-:Y:S01]  /*11d0*/  UMOV UR10, UR11 ;  /* 0x0000000b000a7c82 */ /* 0x000fe20008000000 */
[----:B------:R-:W-:Y:S02]  /*11e0*/  UIMAD.WIDE.U32 UR16, UR30, UR15, URZ ;  /* 0x0000000f1e1072a5 */ /* 0x000fe4000f8e00ff */
[----:B------:R-:W-:Y:S02]  /*11f0*/  @UP0 USHF.R.U32.HI UR6, URZ, UR13, UR10 ;  /* 0x0000000dff060299 */ /* 0x000fe4000801160a */
[----:B------:R-:W-:Y:S02]  /*1200*/  UISETP.NE.AND UP0, UPT, UR14, 0x1, UPT ;  /* 0x000000010e00788c */ /* 0x000fe4000bf05270 */
[----:B-1----:R-:W-:-:S02]  /*1210*/  UIMAD.WIDE.U32 UR10, UR7, UR15, URZ ;  /* 0x0000000f070a72a5 */ /* 0x002fc4000f8e00ff */
[----:B--2---:R-:W-:Y:S01]  /*1220*/  UIMAD.WIDE.U32 UR12, UR6, UR8, URZ ;  /* 0x00000008060c72a5 */ /* 0x004fe2000f8e00ff */
[----:B------:R-:W-:Y:S02]  /*1230*/  UMOV UR4, UR17 ;  /* 0x0000001100047c82 */ /* 0x000fe40008000000 */
[----:B------:R-:W-:Y:S02]  /*1240*/  USHF.R.U32.HI UR4, URZ, UR21, UR4 ;  /* 0x00000015ff047299 */ /* 0x000fe40008011604 */
[----:B------:R-:W-:Y:S02]  /*1250*/  UMOV UR10, UR11 ;  /* 0x0000000b000a7c82 */ /* 0x000fe40008000000 */
[----:B------:R-:W-:Y:S01]  /*1260*/  UMOV UR12, UR13 ;  /* 0x0000000d000c7c82 */ /* 0x000fe20008000000 */
[----:B------:R-:W-:Y:S02]  /*1270*/  @UP0 USHF.R.U32.HI UR7, URZ, UR21, UR10 ;  /* 0x00000015ff070299 */ /* 0x000fe4000801160a */
[----:B------:R-:W-:-:S02]  /*1280*/  USEL UR4, UR30, UR4, !UP0 ;  /* 0x000000041e047287 */ /* 0x000fc4000c000000 */
[----:B------:R-:W-:Y:S02]  /*1290*/  UIMAD.WIDE.U32 UR10, UR7, UR8, URZ ;  /* 0x00000008070a72a5 */ /* 0x000fe4000f8e00ff */
[----:B------:R-:W-:Y:S02]  /*12a0*/  @UP2 USHF.R.U32.HI UR6, URZ, UR9, UR12 ;  /* 0x00000009ff062299 */ /* 0x000fe4000801160c */
[----:B------:R-:W-:-:S03]  /*12b0*/  UIMAD.WIDE.U32 UR12, UR4, UR8, URZ ;  /* 0x00000008040c72a5 */ /* 0x000fc6000f8e00ff */
[----:B------:R-:W-:Y:S02]  /*12c0*/  UMOV UR10, UR11 ;  /* 0x0000000b000a7c82 */ /* 0x000fe40008000000 */
[----:B------:R-:W-:Y:S02]  /*12d0*/  @UP2 USHF.R.U32.HI UR7, URZ, UR9, UR10 ;  /* 0x00000009ff072299 */ /* 0x000fe4000801160a */
[----:B------:R-:W-:Y:S02]  /*12e0*/  UIMAD UR10, UR6, UR19, URZ ;  /* 0x00000013060a72a4 */ /* 0x000fe4000f8e02ff */
[----:B------:R-:W-:-:S04]  /*12f0*/  UIMAD UR7, UR7, UR19, URZ ;  /* 0x00000013070772a4 */ /* 0x000fc8000f8e02ff */
[----:B------:R-:W-:-:S03]  /*1300*/  UISETP.GE.AND UP0, UPT, UR4, UR7, UPT ;  /* 0x000000070400728c */ /* 0x000fc6000bf06270 */
[----:B------:R-:W-:Y:S01]  /*1310*/  UMOV UR7, UR13 ;  /* 0x0000000d00077c82 */ /* 0x000fe20008000000 */
[----:B------:R-:W-:Y:S02]  /*1320*/  UISETP.GE.OR UP0, UPT, UR5, UR10, UP0 ;  /* 0x0000000a0500728c */ /* 0x000fe40008706670 */
[----:B------:R-:W-:Y:S02]  /*1330*/  UIMAD.WIDE.U32 UR10, UR5, UR8, URZ ;  /* 0x00000008050a72a5 */ /* 0x000fe4000f8e00ff */
[----:B------:R-:W-:Y:S02]  /*1340*/  USHF.R.U32.HI UR7, URZ, UR9, UR7 ;  /* 0x00000009ff077299 */ /* 0x000fe40008011607 */
[----:B------:R-:W-:Y:S02]  /*1350*/  UIADD3 UR10, UPT, UPT, -UR4, URZ, URZ ;  /* 0x000000ff040a7290 */ /* 0x000fe4000fffe1ff */
[----:B------:R-:W-:Y:S02]  /*1360*/  USEL UR7, UR4, UR7, !UP2 ;  /* 0x0000000704077287 */ /* 0x000fe4000d000000 */
[----:B------:R-:W-:Y:S01]  /*1370*/  UIMAD UR10, UR14, UR10, UR30 ;  /* 0x0000000a0e0a72a4 */ /* 0x000fe2000f8e021e */
[----:B------:R-:W-:Y:S01]  /*1380*/  @!UP0 UMOV UR8, UR11 ;  /* 0x0000000b00088c82 */ /* 0x000fe20008000000 */
[----:B------:R-:W-:-:S02]  /*1390*/  UIADD3 UR11, UPT, UPT, -UR5, URZ, URZ ;  /* 0x000000ff050b7290 */ /* 0x000fc4000fffe1ff */
[----:B------:R-:W-:Y:S02]  /*13a0*/  @!UP0 USHF.R.U32.HI UR8, URZ, UR9, UR8 ;  /* 0x00000009ff088299 */ /* 0x000fe40008011608 */
[----:B------:R-:W-:Y:S02]  /*13b0*/  UIADD3 UR9, UPT, UPT, -UR7, URZ, URZ ;  /* 0x000000ff07097290 */ /* 0x000fe4000fffe1ff */
[----:B------:R-:W-:Y:S02]  /*13c0*/  @!UP0 USEL UR8, UR5, UR8, !UP2 ;  /* 0x0000000805088287 */ /* 0x000fe4000d000000 */
[----:B------:R-:W-:Y:S02]  /*13d0*/  UIMAD UR9, UR19, UR9, UR4 ;  /* 0x00000009130972a4 */ /* 0x000fe4000f8e0204 */
[----:B------:R-:W-:Y:S02]  /*13e0*/  @!UP0 UIADD3 UR7, UPT, UPT, UR7, -UR8, URZ ;  /* 0x8000000807078290 */ /* 0x000fe4000fffe0ff */
[----:B------:R-:W-:-:S02]  /*13f0*/  @!UP0 UIMAD UR6, UR9, UR6, UR8 ;  /* 0x00000006090682a4 */ /* 0x000fc4000f8e0208 */
[----:B------:R-:W-:Y:S02]  /*1400*/  @!UP0 UIMAD UR4, UR7, UR19, UR5 ;  /* 0x00000013070482a4 */ /* 0x000fe4000f8e0205 */
[----:B------:R-:W-:Y:S02]  /*1410*/  UIMAD UR26, UR20, UR11, UR26 ;  /* 0x0000000b141a72a4 */ /* 0x000fe4000f8e021a */
[----:B------:R-:W-:Y:S01]  /*1420*/  UIMAD UR30, UR4, UR14, UR10 ;  /* 0x0000000e041e72a4 */ /* 0x000fe2000f8e020a */
[----:B------:R-:W-:Y:S02]  /*1430*/  @!UP0 UMOV UR5, UR6 ;  /* 0x0000000600058c82 */ /* 0x000fe40008000000 */
[----:B------:R-:W-:-:S12]  /*1440*/  UIMAD UR26, UR5, UR20, UR26 ;  /* 0x00000014051a72a4 */ /* 0x000fd8000f8e021a */
.L_x_18:
[----:B------:R-:W-:-:S09]  /*1450*/  UISETP.NE.AND UP0, UPT, UR22, 0x1, UPT ;  /* 0x000000011600788c */ /* 0x000fd2000bf05270 */
[----:B------:R-:W-:Y:S05]  /*1460*/  BRA.U UP0, `(.L_x_19) ;  /* 0x0000000100407547 */ /* 0x000fea000b800000 */
[----:B------:R-:W2:Y:S01]  /*1470*/  LDCU.128 UR8, c[0x0][0xb10] ;  /* 0x00016200ff0877ac */ /* 0x000ea20008000c00 */
[----:B------:R-:W3:Y:S01]  /*1480*/  LDCU UR12, c[0x0][0xb0c] ;  /* 0x00016180ff0c77ac */ /* 0x000ee20008000800 */
[----:B------:R-:W4:Y:S01]  /*1490*/  LDCU UR13, c[0x0][0xb20] ;  /* 0x00016400ff0d77ac */ /* 0x000f220008000800 */
[----:B--2---:R-:W-:Y:S02]  /*14a0*/  UIMAD.WIDE.U32 UR4, UR26, UR8, URZ ;  /* 0x000000081a0472a5 */ /* 0x004fe4000f8e00ff */
[----:B------:R-:W-:Y:S02]  /*14b0*/  UIMAD.WIDE.U32 UR6, UR30, UR11, URZ ;  /* 0x0000000b1e0672a5 */ /* 0x000fe4000f8e00ff */
[----:B---3--:R-:W-:Y:S02]  /*14c0*/  UISETP.NE.AND UP0, UPT, UR12, 0x1, UPT ;  /* 0x000000010c00788c */ /* 0x008fe4000bf05270 */
[----:B------:R-:W-:-:S03]  /*14d0*/  USHF.R.U32.HI UR5, URZ, UR9, UR5 ;  /* 0x00000009ff057299 */ /* 0x000fc60008011605 */
[----:B------:R-:W-:Y:S01]  /*14e0*/  UMOV UR4, UR7 ;  /* 0x0000000700047c82 */ /* 0x000fe20008000000 */
[----:B------:R-:W-:Y:S02]  /*14f0*/  USEL UR5, UR26, UR5, !UP0 ;  /* 0x000000051a057287 */ /* 0x000fe4000c000000 */
[----:B------:R-:W-:Y:S02]  /*1500*/  UISETP.NE.AND UP0, UPT, UR10, 0x1, UPT ;  /* 0x000000010a00788c */ /* 0x000fe4000bf05270 */
[----:B----4-:R-:W-:-:S04]  /*1510*/  USHF.R.U32.HI UR4, URZ, UR13, UR4 ;  /* 0x0000000dff047299 */ /* 0x010fc80008011604 */
[----:B------:R-:W-:-:S04]  /*1520*/  USEL UR4, UR30, UR4, !UP0 ;  /* 0x000000041e047287 */ /* 0x000fc8000c000000 */
[----:B------:R-:W-:Y:S02]  /*1530*/  UIADD3 UR6, UPT, UPT, UR5, -UR4, URZ ;  /* 0x8000000405067290 */ /* 0x000fe4000fffe0ff */
[----:B------:R-:W-:Y:S02]  /*1540*/  UIADD3 UR4, UPT, UPT, -UR5, UR4, URZ ;  /* 0x0000000405047290 */ /* 0x000fe4000fffe1ff */
[----:B------:R-:W-:Y:S02]  /*1550*/  UIMAD UR30, UR6, UR10, UR30 ;  /* 0x0000000a061e72a4 */ /* 0x000fe4000f8e021e */
[----:B------:R-:W-:-:S12]  /*1560*/  UIMAD UR26, UR4, UR12, UR26 ;  /* 0x0000000c041a72a4 */ /* 0x000fd8000f8e021a */
.L_x_19:
[----:B------:R-:W-:Y:S01]  /*1570*/  UISETP.NE.AND UP0, UPT, UR18, 0x2, UPT ;  /* 0x000000021200788c */ /* 0x000fe2000bf05270 */
[----:B------:R-:W-:Y:S09]  /*1580*/  BRA.U !UP6, `(.L_x_20) ;  /* 0x000000010e0c7547 */ /* 0x000ff2000b800000 */
[----:B------:R-:W-:Y:S01]  /*1590*/  UCGABAR_WAIT ;  /* 0x0000000000007dc7 */ /* 0x000fe20008000000 */
[----:B------:R-:W-:Y:S01]  /*15a0*/  CCTL.IVALL ;  /* 0x00000000ff00798f */ /* 0x000fe20002000000 */
[----:B------:R-:W-:Y:S05]  /*15b0*/  BRA `(.L_x_21) ;  /* 0x0000000000047947 */ /* 0x000fea0003800000 */
.L_x_20:
[----:B------:R-:W-:Y:S06]  /*15c0*/  BAR.SYNC.DEFER_BLOCKING 0x0 ;  /* 0x0000000000007b1d */ /* 0x000fec0000010000 */
.L_x_21:
[----:B------:R-:W-:Y:S05]  /*15d0*/  BRA.U UP0, `(.L_x_22) ;  /* 0x0000001100ac7547 */ /* 0x000fea000b800000 */
[----:B------:R-:W2:Y:S01]  /*15e0*/  LDCU UR6, c[0x0][0x38c] ;  /* 0x00007180ff0677ac */ /* 0x000ea20008000800 */
[----:B------:R-:W-:Y:S01]  /*15f0*/  PLOP3.LUT P1, PT, PT, PT, UP3, 0x80, 0x8 ;  /* 0x000000000008781c */ /* 0x000fe20003f2f038 */
[----:B------:R-:W-:Y:S01]  /*1600*/  IMAD.MOV.U32 R12, RZ, RZ, 0x1 ;  /* 0x00000001ff0c7424 */ /* 0x000fe200078e00ff */
[----:B------:R-:W-:Y:S01]  /*1610*/  ISETP.EQ.OR P2, PT, R0, RZ, P3 ;  /* 0x000000ff0000720c */ /* 0x000fe20001f42670 */
[----:B------:R-:W-:Y:S01]  /*1620*/  UISETP.NE.AND UP1, UPT, UR18, URZ, UPT ;  /* 0x000000ff1200728c */ /* 0x000fe2000bf25270 */
[----:B------:R-:W-:Y:S01]  /*1630*/  PLOP3.LUT P1, PT, P1, PT, PT, 0x8, 0x80 ;  /* 0x000000000080781c */ /* 0x000fe20000f2e170 */
[----:B------:R-:W-:Y:S01]  /*1640*/  USEL UR25, URZ, 0x1, UP5 ;  /* 0x00000001ff197887 */ /* 0x000fe2000a800000 */
[----:B------:R-:W-:Y:S01]  /*1650*/  CS2R R10, SRZ ;  /* 0x00000000000a7805 */ /* 0x000fe2000001ff00 */
[----:B------:R-:W-:Y:S01]  /*1660*/  IMAD.MOV.U32 R9, RZ, RZ, RZ ;  /* 0x000000ffff097224 */ /* 0x000fe200078e00ff */
[----:B------:R-:W3:Y:S01]  /*1670*/  LDCU UR39, c[0x0][0x370] ;  /* 0x00006e00ff2777ac */ /* 0x000ee20008000800 */
[----:B------:R-:W-:Y:S01]  /*1680*/  IMAD.MOV.U32 R8, RZ, RZ, 0x1 ;  /* 0x00000001ff087424 */ /* 0x000fe200078e00ff */
[----:B------:R-:W4:Y:S01]  /*1690*/  LDCU.64 UR28, c[0x0][0x348] ;  /* 0x00006900ff1c77ac */ /* 0x000f220008000a00 */
[----:B------:R-:W-:-:S02]  /*16a0*/  USHF.R.U32.HI UR44, URZ, 0x5, UR24 ;  /* 0x00000005ff2c7899 */ /* 0x000fc40008011618 */
[----:B--2---:R-:W-:Y:S02]  /*16b0*/  UIADD3 UR5, UPT, UPT, UR6, 0x1f, URZ ;  /* 0x0000001f06057890 */ /* 0x004fe4000fffe0ff */
[----:B------:R-:W-:Y:S02]  /*16c0*/  UIADD3 UR45, UPT, UPT, UR6, 0x3e, URZ ;  /* 0x0000003e062d7890 */ /* 0x000fe4000fffe0ff */
[----:B------:R-:W-:Y:S01]  /*16d0*/  USHF.R.S32.HI UR4, URZ, 0x1f, UR5 ;  /* 0x0000001fff047899 */ /* 0x000fe20008011405 */
[----:B------:R-:W2:Y:S03]  /*16e0*/  LDCU UR38, c[0x0][0x374] ;  /* 0x00006e80ff2677ac */ /* 0x000ea60008000800 */
[----:B------:R-:W-:Y:S02]  /*16f0*/  ULEA.HI UR4, UR4, UR5, URZ, 0x5 ;  /* 0x0000000504047291 */ /* 0x000fe4000f8f28ff */
[----:B------:R-:W-:-:S02]  /*1700*/  USEL UR25, UR25, 0x2, UP1 ;  /* 0x0000000219197887 */ /* 0x000fc40008800000 */
[----:B------:R-:W-:Y:S02]  /*1710*/  USHF.R.S32.HI UR41, URZ, 0x5, UR4 ;  /* 0x00000005ff297899 */ /* 0x000fe40008011404 */
[----:B------:R-:W-:Y:S02]  /*1720*/  UIADD3 UR4, UPT, UPT, UR6, -0x1, URZ ;  /* 0xffffffff06047890 */ /* 0x000fe4000fffe0ff */
[----:B------:R-:W-:Y:S02]  /*1730*/  UISETP.LT.U32.AND UP0, UPT, UR41, 0x3, UPT ;  /* 0x000000032900788c */ /* 0x000fe4000bf01070 */
[----:B------:R-:W-:Y:S02]  /*1740*/  UISETP.GE.U32.AND UP2, UPT, UR4, -0x3f, UPT ;  /* 0xffffffc10400788c */ /* 0x000fe4000bf46070 */
[----:B------:R-:W-:Y:S01]  /*1750*/  USEL UR40, UR41, 0x3, UP0 ;  /* 0x0000000329287887 */ /* 0x000fe20008000000 */
[----:B------:R-:W-:-:S03]  /*1760*/  UMOV UR5, URZ ;  /* 0x000000ff00057c82 */ /* 0x000fc60008000000 */
[----:B------:R-:W-:Y:S02]  /*1770*/  UIADD3 UR21, UPT, UPT, UR40, -0x1, URZ ;  /* 0xffffffff28157890 */ /* 0x000fe4000fffe0ff */
[----:B------:R-:W-:-:S03]  /*1780*/  UIADD3 UR43, UPT, UPT, UR41, -UR40, URZ ;  /* 0x80000028292b7290 */ /* 0x000fc6000fffe0ff */
[----:B------:R-:W-:-:S04]  /*1790*/  @UP2 UIADD3 UR21, UPT, UPT, UR40, URZ, URZ ;  /* 0x000000ff28152290 */ /* 0x000fc8000fffe0ff */
[----:B--234-:R-:W-:-:S12]  /*17a0*/  UIADD3 UR21, UPT, UPT, UR21, 0x1, URZ ;  /* 0x0000000115157890 */ /* 0x01cfd8000fffe0ff */
.L_x_42:
[----:B------:R-:W-:Y:S01]  /*17b0*/  UISETP.NE.AND UP0, UPT, UR54, URZ, UPT ;  /* 0x000000ff3600728c */ /* 0x000fe2000bf05270 */
[----:B------:R-:W2:Y:S08]  /*17c0*/  S2UR UR54, SR_CgaCtaId ;  /* 0x00000000003679c3 */ /* 0x000eb00000008800 */
[----:B------:R-:W-:Y:S05]  /*17d0*/  BRA.U UP0, `(.L_x_23) ;  /* 0x0000000100347547 */ /* 0x000fea000b800000 */
[----:B------:R-:W3:Y:S01]  /*17e0*/  S2R R0, SR_CgaCtaId ;  /* 0x0000000000007919 */ /* 0x000ee20000008800 */
[----:B------:R-:W-:-:S04]  /*17f0*/  MOV R2, 0x400 ;  /* 0x0000040000027802 */ /* 0x000fc80000000f00 */
[----:B---3--:R-:W-:Y:S02]  /*1800*/  LEA R0, R0, R2, 0x18 ;  /* 0x0000000200007211 */ /* 0x008fe400078ec0ff */
[----:B------:R-:W-:-:S03]  /*1810*/  SHF.L.U32 R2, R8, 0x1f, RZ ;  /* 0x0000001f08027819 */ /* 0x000fc600000006ff */
[----:B------:R-:W-:-:S04]  /*1820*/  IMAD R0, R9, 0x8, R0 ;  /* 0x0000000809007824 */ /* 0x000fc800078e0200 */
[----:B------:R-:W3:Y:S02]  /*1830*/  SYNCS.PHASECHK.TRANS64.TRYWAIT P0, [R0+URZ+0xe0], R2 ;  /* 0x0000e002000075a7 */ /* 0x000ee400080011ff */
[----:B---3--:R-:W-:Y:S05]  /*1840*/  @!P0 BRA `(.L_x_24) ;  /* 0x0000005c00e08947 */ /* 0x008fea0003800000 */
.L_x_121:
[----:B------:R-:W-:Y:S01]  /*1850*/  VIADD R9, R9, 0x1 ;  /* 0x0000000109097836 */ /* 0x000fe20000000000 */
[----:B------:R3:W-:Y:S04]  /*1860*/  SYNCS.ARRIVE.TRANS64.A1T0 RZ, [R0+URZ+0xd0], RZ ;  /* 0x0000d0ff00ff79a7 */ /* 0x0007e800081000ff */
[----:B------:R-:W-:-:S04]  /*1870*/  ISETP.NE.AND P0, PT, R9, 0x2, PT ;  /* 0x000000020900780c */ /* 0x000fc80003f05270 */
[----:B------:R-:W-:Y:S02]  /*1880*/  SEL R9, R9, RZ, P0 ;  /* 0x000000ff09097207 */ /* 0x000fe40000000000 */
[----:B---3--:R-:W-:-:S04]  /*1890*/  SEL R0, RZ, 0x1, P0 ;  /* 0x00000001ff007807 */ /* 0x008fc80000000000 */
[----:B------:R-:W-:-:S07]  /*18a0*/  LOP3.LUT R8, R8, R0, RZ, 0x3c, !PT ;  /* 0x0000000008087212 */ /* 0x000fce00078e3cff */
.L_x_23:
[----:B------:R-:W-:Y:S01]  /*18b0*/  UMOV UR6, 0x400 ;  /* 0x0000040000067882 */ /* 0x000fe20000000000 */
[----:B------:R-:W-:Y:S01]  /*18c0*/  SHF.L.U32 R0, R12, 0x1f, RZ ;  /* 0x0000001f0c007819 */ /* 0x000fe200000006ff */
[----:B--2---:R-:W-:Y:S02]  /*18d0*/  ULEA UR6, UR54, UR6, 0x18 ;  /* 0x0000000636067291 */ /* 0x004fe4000f8ec0ff */
[----:B------:R-:W-:Y:S02]  /*18e0*/  UISETP.GE.U32.AND UP0, UPT, UR45, 0x3f, UPT ;  /* 0x0000003f2d00788c */ /* 0x000fe4000bf06070 */
[----:B------:R-:W-:Y:S02]  /*18f0*/  ULEA UR4, UR5, UR6, 0x3 ;  /* 0x0000000605047291 */ /* 0x000fe4000f8e18ff */
[----:B------:R-:W-:Y:S02]  /*1900*/  USHF.L.U32 UR35, UR26, 0x6, URZ ;  /* 0x000000061a237899 */ /* 0x000fe400080006ff */
[----:B------:R-:W-:Y:S01]  /*1910*/  ULEA UR11, UR30, UR44, 0x6 ;  /* 0x0000002c1e0b7291 */ /* 0x000fe2000f8e30ff */
[----:B------:R-:W-:-:S04]  /*1920*/  UMOV UR13, URZ ;  /* 0x000000ff000d7c82 */ /* 0x000fc80008000000 */
[----:B------:R2:W3:Y:S01]  /*1930*/  SYNCS.PHASECHK.TRANS64.TRYWAIT P0, [UR4+0x18], R0 ;  /* 0x00001800ff0075a7 */ /* 0x0004e20008001104 */
[----:B------:R-:W-:Y:S06]  /*1940*/  BRA.U !UP0, `(.L_x_25) ;  /* 0x0000000108c07547 */ /* 0x000fec000b800000 */
[----:B------:R-:W-:Y:S01]  /*1950*/  UMOV UR7, URZ ;  /* 0x000000ff00077c82 */ /* 0x000fe20008000000 */
[----:B------:R-:W-:-:S05]  /*1960*/  UMOV UR4, UR5 ;  /* 0x0000000500047c82 */ /* 0x000fca0008000000 */
.L_x_31:
[----:B------:R-:W-:Y:S01]  /*1970*/  ULEA UR33, UR4, UR6, 0x3 ;  /* 0x0000000604217291 */ /* 0x000fe2000f8e18ff */
[----:B---3--:R-:W-:Y:S01]  /*1980*/  @!P3 MOV R2, 0x4000 ;  /* 0x000040000002b802 */ /* 0x008fe20000000f00 */
[----:B-1-34-:R-:W-:Y:S10]  /*1990*/  @P0 BRA `(.L_x_26) ;  /* 0x00000000000c0947 */ /* 0x01aff40003800000 */
[----:B------:R-:W-:-:S04]  /*19a0*/  SHF.L.U32 R3, R12, 0x1f, RZ ;  /* 0x0000001f0c037819 */ /* 0x000fc800000006ff */
[----:B------:R-:W3:Y:S02]  /*19b0*/  SYNCS.PHASECHK.TRANS64.TRYWAIT P0, [UR33+0x18], R3 ;  /* 0x00001803ff0075a7 */ /* 0x000ee40008001121 */
[----:B---3--:R-:W-:Y:S05]  /*19c0*/  @!P0 BRA `(.L_x_27) ;  /* 0x0000005c00948947 */ /* 0x008fea0003800000 */
.L_x_26:
[----:B------:R3:W-:Y:S01]  /*19d0*/  @!P3 SYNCS.ARRIVE.TRANS64 RZ, [UR33], R2 ;  /* 0x00000002ffffb9a7 */ /* 0x0007e20008000021 */
[----:B------:R-:W-:-:S04]  /*19e0*/  ULOP3.LUT UR5, UR25, 0x2, URZ, 0xfc, !UPT ;  /* 0x0000000219057892 */ /* 0x000fc8000f8efcff */
[----:B------:R-:W-:-:S09]  /*19f0*/  UISETP.NE.AND UP0, UPT, UR5, 0x2, UPT ;  /* 0x000000020500788c */ /* 0x000fd2000bf05270 */
[----:B------:R-:W-:Y:S05]  /*1a00*/  BRA.U UP0, `(.L_x_28) ;  /* 0x0000000100047547 */ /* 0x000fea000b800000 */
[----:B-1----:R-:W-:Y:S05]  /*1a10*/  BPT.TRAP 0x1 ;  /* 0x000000040000795c */ /* 0x002fea0000300000 */
.L_x_28:
[----:B------:R-:W-:Y:S04]  /*1a20*/  BSSY.RECONVERGENT B0, `(.L_x_29) ;  /* 0x0000003000007945 */ /* 0x000fe80003800200 */
[----:B------:R-:W-:Y:S05]  /*1a30*/  @P2 BRA `(.L_x_30) ;  /* 0x0000000000042947 */ /* 0x000fea0003800000 */
[----:B-1----:R-:W-:Y:S05]  /*1a40*/  BPT.TRAP 0x1 ;  /* 0x000000040000795c */ /* 0x002fea0000300000 */
.L_x_30:
[----:B-1----:R-:W-:Y:S05]  /*1a50*/  BSYNC.RECONVERGENT B0 ;  /* 0x0000000000007941 */ /* 0x002fea0003800200 */
.L_x_29:
[----:B------:R-:W-:Y:S02]  /*1a60*/  UIADD3 UR5, UPT, UPT, UR4, 0x1, URZ ;  /* 0x0000000104057890 */ /* 0x000fe4000fffe0ff */
[----:B------:R-:W-:Y:S02]  /*1a70*/  ULEA UR32, UR4, UR6, 0xd ;  /* 0x0000000604207291 */ /* 0x000fe4000f8e68ff */
[----:B------:R-:W-:Y:S02]  /*1a80*/  UISETP.NE.AND UP0, UPT, UR5, 0x3, UPT ;  /* 0x000000030500788c */ /* 0x000fe4000bf05270 */
[----:B------:R-:W-:Y:S02]  /*1a90*/  USHF.L.U32 UR34, UR7, 0x5, URZ ;  /* 0x0000000507227899 */ /* 0x000fe400080006ff */
[----:B------:R-:W-:Y:S02]  /*1aa0*/  USEL UR9, URZ, 0x1, UP0 ;  /* 0x00000001ff097887 */ /* 0x000fe40008000000 */
[----:B------:R-:W-:-:S02]  /*1ab0*/  USEL UR5, UR5, URZ, UP0 ;  /* 0x000000ff05057287 */ /* 0x000fc40008000000 */
[----:B------:R-:W-:Y:S02]  /*1ac0*/  UIADD3 UR14, UP0, UPT, UR28, 0x180, URZ ;  /* 0x000001801c0e7890 */ /* 0x000fe4000ff1e0ff */
[----:B------:R-:W-:Y:S01]  /*1ad0*/  ULEA UR8, UR5, UR6, 0x3 ;  /* 0x0000000605087291 */ /* 0x000fe2000f8e18ff */
[----:B------:R-:W-:Y:S01]  /*1ae0*/  LOP3.LUT R12, R12, UR9, RZ, 0x3c, !PT ;  /* 0x000000090c0c7c12 */ /* 0x000fe2000f8e3cff */
[----:B------:R-:W-:Y:S02]  /*1af0*/  ULEA UR4, UR4, UR24, 0xb ;  /* 0x0000001804047291 */ /* 0x000fe4000f8e58ff */
[----:B------:R-:W-:Y:S01]  /*1b00*/  UIADD3 UR7, UPT, UPT, UR7, 0x1, URZ ;  /* 0x0000000107077890 */ /* 0x000fe2000fffe0ff */
[----:B--2---:R-:W-:Y:S01]  /*1b10*/  SHF.L.U32 R0, R12, 0x1f, RZ ;  /* 0x0000001f0c007819 */ /* 0x004fe200000006ff */
[----:B------:R-:W-:Y:S02]  /*1b20*/  UIADD3 UR16, UP1, UPT, UR28, 0x80, URZ ;  /* 0x000000801c107890 */ /* 0x000fe4000ff3e0ff */
[----:B------:R-:W-:Y:S01]  /*1b30*/  UIADD3.X UR15, UPT, UPT, URZ, UR29, URZ, UP0, !UPT ;  /* 0x0000001dff0f7290 */ /* 0x000fe200087fe4ff */
[----:B------:R4:W1:Y:S01]  /*1b40*/  SYNCS.PHASECHK.TRANS64.TRYWAIT P0, [UR8+0x18], R0 ;  /* 0x00001800ff0075a7 */ /* 0x0008620008001108 */
[----:B------:R-:W-:-:S02]  /*1b50*/  ULEA UR4, UR4, UR6, 0x2 ;  /* 0x0000000604047291 */ /* 0x000fc4000f8e10ff */
[----:B------:R-:W-:Y:S02]  /*1b60*/  UISETP.NE.AND UP0, UPT, UR7, UR21, UPT ;  /* 0x000000150700728c */ /* 0x000fe4000bf05270 */
[----:B------:R-:W-:Y:S02]  /*1b70*/  UIADD3.X UR17, UPT, UPT, URZ, UR29, URZ, UP1, !UPT ;  /* 0x0000001dff117290 */ /* 0x000fe40008ffe4ff */
[----:B------:R-:W-:Y:S02]  /*1b80*/  UIADD3 UR32, UPT, UPT, UR32, 0x6800, URZ ;  /* 0x0000680020207890 */ /* 0x000fe4000fffe0ff */
[----:B------:R-:W-:Y:S01]  /*1b90*/  UIADD3 UR8, UPT, UPT, UR4, 0xc800, URZ ;  /* 0x0000c80004087890 */ /* 0x000fe2000fffe0ff */
[----:B------:R-:W-:Y:S01]  /*1ba0*/  UMOV UR18, 0x0 ;  /* 0x0000000000127882 */ /* 0x000fe20000000000 */
[----:B------:R-:W-:Y:S01]  /*1bb0*/  UMOV UR19, 0x10000000 ;  /* 0x1000000000137882 */ /* 0x000fe20000000000 */
[----:B------:R-:W-:Y:S01]  /*1bc0*/  UMOV UR4, 0x30000 ;  /* 0x0003000000047882 */ /* 0x000fe20000000000 */
[----:B------:R-:W-:Y:S01]  /*1bd0*/  UMOV UR12, UR36 ;  /* 0x00000024000c7c82 */ /* 0x000fe20008000000 */
[----:B------:R-:W-:Y:S01]  /*1be0*/  UMOV UR9, UR33 ;  /* 0x0000002100097c82 */ /* 0x000fe20008000000 */
[----:B------:R-:W-:Y:S01]  /*1bf0*/  UMOV UR10, UR34 ;  /* 0x00000022000a7c82 */ /* 0x000fe20008000000 */
[----:B------:R-:W-:Y:S01]  /*1c00*/  UTMALDG.3D [UR32], [UR16], desc[UR18] ;  /* 0x00001220100075b4 */ /* 0x000fe20008011000 */
[----:B------:R-:W-:Y:S01]  /*1c10*/  UMOV UR13, UR21 ;  /* 0x00000015000d7c82 */ /* 0x000fe20008000000 */
[----:B------:R2:W-:Y:S02]  /*1c20*/  UTMALDG.3D.MULTICAST [UR8], [UR14], UR4, desc[UR18] ;  /* 0x000012080e0073b4 */ /* 0x0005e40008011804 */
[----:B--2---:R-:W-:Y:S01]  /*1c30*/  UMOV UR4, UR5 ;  /* 0x0000000500047c82 */ /* 0x004fe20008000000 */
[----:B------:R-:W-:Y:S05]  /*1c40*/  BRA.U UP0, `(.L_x_31) ;  /* 0xfffffffd00487547 */ /* 0x000fea000b83ffff */
.L_x_25:
[----:B------:R-:W-:Y:S01]  /*1c50*/  ULEA UR4, UR5, UR6, 0x3 ;  /* 0x0000000605047291 */ /* 0x000fe2000f8e18ff */
[----:B--2-4-:R-:W-:Y:S01]  /*1c60*/  SHF.L.U32 R0, R12, 0x1f, RZ ;  /* 0x0000001f0c007819 */ /* 0x014fe200000006ff */
[----:B------:R-:W-:Y:S01]  /*1c70*/  @!P1 SYNCS.ARRIVE.TRANS64.A1T0 RZ, [UR6+0x68], RZ ;  /* 0x000068ffffff99a7 */ /* 0x000fe20008100006 */
[----:B------:R-:W-:-:S06]  /*1c80*/  UISETP.GT.AND UP0, UPT, UR41, UR40, UPT ;  /* 0x000000282900728c */ /* 0x000fcc000bf04270 */
[----:B-1-3--:R1:W2:Y:S03]  /*1c90*/  SYNCS.PHASECHK.TRANS64.TRYWAIT P0, [UR4+0x18], R0 ;  /* 0x00001800ff0075a7 */ /* 0x00a2a60008001104 */
[----:B------:R-:W-:Y:S05]  /*1ca0*/  BRA.U !UP0, `(.L_x_32) ;  /* 0x0000000108c47547 */ /* 0x000fea000b800000 */
[----:B------:R-:W-:Y:S01]  /*1cb0*/  UIADD3 UR26, UPT, UPT, UR43, UR13, URZ ;  /* 0x0000000d2b1a7290 */ /* 0x000fe2000fffe0ff */
[----:B------:R-:W-:-:S11]  /*1cc0*/  UMOV UR4, UR5 ;  /* 0x0000000500047c82 */ /* 0x000fd60008000000 */
.L_x_38:
[----:B------:R-:W-:Y:S01]  /*1cd0*/  ULEA UR17, UR4, UR6, 0x3 ;  /* 0x0000000604117291 */ /* 0x000fe2000f8e18ff */
[----:B--2---:R-:W-:Y:S01]  /*1ce0*/  @!P3 MOV R2, 0x4000 ;  /* 0x000040000002b802 */ /* 0x004fe20000000f00 */
[----:B--2-4-:R-:W-:Y:S10]  /*1cf0*/  @P0 BRA `(.L_x_33) ;  /* 0x00000000000c0947 */ /* 0x014ff40003800000 */
[----:B------:R-:W-:-:S04]  /*1d00*/  SHF.L.U32 R3, R12, 0x1f, RZ ;  /* 0x0000001f0c037819 */ /* 0x000fc800000006ff */
[----:B------:R-:W2:Y:S02]  /*1d10*/  SYNCS.PHASECHK.TRANS64.TRYWAIT P0, [UR17+0x18], R3 ;  /* 0x00001803ff0075a7 */ /* 0x000ea40008001111 */
[----:B--2---:R-:W-:Y:S05]  /*1d20*/  @!P0 BRA `(.L_x_34) ;  /* 0x0000005800d48947 */ /* 0x004fea0003800000 */
.L_x_33:
[----:B------:R2:W-:Y:S01]  /*1d30*/  @!P3 SYNCS.ARRIVE.TRANS64 RZ, [UR17], R2 ;  /* 0x00000002ffffb9a7 */ /* 0x0005e20008000011 */
[----:B------:R-:W-:-:S04]  /*1d40*/  ULOP3.LUT UR5, UR25, 0x2, URZ, 0xfc, !UPT ;  /* 0x0000000219057892 */ /* 0x000fc8000f8efcff */
[----:B------:R-:W-:-:S09]  /*1d50*/  UISETP.NE.AND UP0, UPT, UR5, 0x2, UPT ;  /* 0x000000020500788c */ /* 0x000fd2000bf05270 */
[----:B------:R-:W-:Y:S05]  /*1d60*/  BRA.U UP0, `(.L_x_35) ;  /* 0x0000000100047547 */ /* 0x000fea000b800000 */
[----:B------:R-:W-:Y:S05]  /*1d70*/  BPT.TRAP 0x1 ;  /* 0x000000040000795c */ /* 0x000fea0000300000 */
.L_x_35:
[----:B------:R-:W-:Y:S04]  /*1d80*/  BSSY.RECONVERGENT B0, `(.L_x_36) ;  /* 0x0000003000007945 */ /* 0x000fe80003800200 */
[----:B------:R-:W-:Y:S05]  /*1d90*/  @P2 BRA `(.L_x_37) ;  /* 0x0000000000042947 */ /* 0x000fea0003800000 */
[----:B------:R-:W-:Y:S05]  /*1da0*/  BPT.TRAP 0x1 ;  /* 0x000000040000795c */ /* 0x000fea0000300000 */
.L_x_37:
[----:B------:R-:W-:Y:S05]  /*1db0*/  BSYNC.RECONVERGENT B0 ;  /* 0x0000000000007941 */ /* 0x000fea0003800200 */
.L_x_36:
[----:B------:R-:W-:Y:S02]  /*1dc0*/  UIADD3 UR5, UPT, UPT, UR4, 0x1, URZ ;  /* 0x0000000104057890 */ /* 0x000fe4000fffe0ff */
[----:B------:R-:W-:Y:S02]  /*1dd0*/  ULEA UR16, UR4, UR6, 0xd ;  /* 0x0000000604107291 */ /* 0x000fe4000f8e68ff */
[----:B------:R-:W-:Y:S02]  /*1de0*/  UISETP.NE.AND UP0, UPT, UR5, 0x3, UPT ;  /* 0x000000030500788c */ /* 0x000fe4000bf05270 */
[----:B------:R-:W-:Y:S02]  /*1df0*/  ULEA UR4, UR4, UR24, 0xb ;  /* 0x0000001804047291 */ /* 0x000fe4000f8e58ff */
[----:B------:R-:W-:Y:S02]  /*1e00*/  USEL UR8, URZ, 0x1, UP0 ;  /* 0x00000001ff087887 */ /* 0x000fe40008000000 */
[----:B------:R-:W-:-:S02]  /*1e10*/  USEL UR5, UR5, URZ, UP0 ;  /* 0x000000ff05057287 */ /* 0x000fc40008000000 */
[----:B------:R-:W-:Y:S02]  /*1e20*/  UIADD3 UR22, UP1, UPT, UR28, 0x80, URZ ;  /* 0x000000801c167890 */ /* 0x000fe4000ff3e0ff */
[----:B------:R-:W-:Y:S01]  /*1e30*/  UIADD3 UR14, UP0, UPT, UR28, 0x180, URZ ;  /* 0x000001801c0e7890 */ /* 0x000fe2000ff1e0ff */
[----:B------:R-:W-:Y:S01]  /*1e40*/  LOP3.LUT R12, R12, UR8, RZ, 0x3c, !PT ;  /* 0x000000080c0c7c12 */ /* 0x000fe2000f8e3cff */
[----:B------:R-:W-:Y:S02]  /*1e50*/  ULEA UR4, UR4, UR6, 0x2 ;  /* 0x0000000604047291 */ /* 0x000fe4000f8e10ff */
[----:B------:R-:W-:Y:S01]  /*1e60*/  ULEA UR7, UR5, UR6, 0x3 ;  /* 0x0000000605077291 */ /* 0x000fe2000f8e18ff */
[----:B-1----:R-:W-:Y:S01]  /*1e70*/  SHF.L.U32 R0, R12, 0x1f, RZ ;  /* 0x0000001f0c007819 */ /* 0x002fe200000006ff */
[----:B------:R-:W-:Y:S02]  /*1e80*/  USHF.L.U32 UR18, UR13, 0x5, URZ ;  /* 0x000000050d127899 */ /* 0x000fe400080006ff */
[----:B------:R-:W-:-:S02]  /*1e90*/  UIADD3 UR16, UPT, UPT, UR16, 0x6800, URZ ;  /* 0x0000680010107890 */ /* 0x000fc4000fffe0ff */
[----:B------:R-:W-:Y:S02]  /*1ea0*/  UIADD3.X UR23, UPT, UPT, URZ, UR29, URZ, UP1, !UPT ;  /* 0x0000001dff177290 */ /* 0x000fe40008ffe4ff */
[----:B------:R-:W-:Y:S01]  /*1eb0*/  UIADD3 UR8, UPT, UPT, UR4, 0xc800, URZ ;  /* 0x0000c80004087890 */ /* 0x000fe2000fffe0ff */
[----:B------:R3:W4:Y:S01]  /*1ec0*/  SYNCS.PHASECHK.TRANS64.TRYWAIT P0, [UR7+0x18], R0 ;  /* 0x00001800ff0075a7 */ /* 0x0007220008001107 */
[----:B------:R-:W-:Y:S01]  /*1ed0*/  UIADD3.X UR15, UPT, UPT, URZ, UR29, URZ, UP0, !UPT ;  /* 0x0000001dff0f7290 */ /* 0x000fe200087fe4ff */
[----:B------:R-:W-:Y:S01]  /*1ee0*/  UMOV UR30, 0x0 ;  /* 0x00000000001e7882 */ /* 0x000fe20000000000 */
[----:B------:R-:W-:Y:S01]  /*1ef0*/  UMOV UR31, 0x10000000 ;  /* 0x10000000001f7882 */ /* 0x000fe20000000000 */
[----:B------:R-:W-:Y:S01]  /*1f00*/  UMOV UR19, UR35 ;  /* 0x0000002300137c82 */ /* 0x000fe20008000000 */
[----:B------:R-:W-:Y:S01]  /*1f10*/  UMOV UR20, UR36 ;  /* 0x0000002400147c82 */ /* 0x000fe20008000000 */
[----:B------:R-:W-:Y:S01]  /*1f20*/  UMOV UR7, 0x30000 ;  /* 0x0003000000077882 */ /* 0x000fe20000000000 */
[----:B------:R-:W-:Y:S01]  /*1f30*/  UMOV UR12, UR36 ;  /* 0x00000024000c7c82 */ /* 0x000fe20008000000 */
[----:B------:R-:W-:Y:S01]  /*1f40*/  UMOV UR9, UR17 ;  /* 0x0000001100097c82 */ /* 0x000fe20008000000 */
[----:B------:R-:W-:Y:S01]  /*1f50*/  UMOV UR10, UR18 ;  /* 0x00000012000a7c82 */ /* 0x000fe20008000000 */
[----:B------:R3:W-:Y:S01]  /*1f60*/  UTMALDG.3D [UR16], [UR22], desc[UR30] ;  /* 0x00001e10160075b4 */ /* 0x0007e20008011000 */
[----:B------:R-:W-:Y:S01]  /*1f70*/  UIADD3 UR13, UPT, UPT, UR13, 0x1, URZ ;  /* 0x000000010d0d7890 */ /* 0x000fe2000fffe0ff */
[----:B------:R-:W-:-:S03]  /*1f80*/  UMOV UR4, UR5 ;  /* 0x0000000500047c82 */ /* 0x000fc60008000000 */
[----:B------:R-:W-:Y:S01]  /*1f90*/  UISETP.NE.AND UP0, UPT, UR13, UR26, UPT ;  /* 0x0000001a0d00728c */ /* 0x000fe2000bf05270 */
[----:B------:R3:W-:Y:S08]  /*1fa0*/  UTMALDG.3D.MULTICAST [UR8], [UR14], UR7, desc[UR30] ;  /* 0x00001e080e0073b4 */ /* 0x0007f00008011807 */
[----:B---3--:R-:W-:Y:S05]  /*1fb0*/  BRA.U UP0, `(.L_x_38) ;  /* 0xfffffffd00447547 */ /* 0x008fea000b83ffff */
.L_x_32:
[C---:B------:R-:W-:Y:S01]  /*1fc0*/  LEA R3, R11.reuse, UR6, 0x3 ;  /* 0x000000060b037c11 */ /* 0x040fe2000f8e18ff */
[----:B------:R-:W-:Y:S01]  /*1fd0*/  NOP ;  /* 0x0000000000007918 */ /* 0x000fe20000000000 */
[----:B-1----:R-:W-:Y:S02]  /*1fe0*/  SHF.L.U32 R0, R10, 0x1f, RZ ;  /* 0x0000001f0a007819 */ /* 0x002fe400000006ff */
[----:B------:R-:W-:Y:S02]  /*1ff0*/  LEA R4, R11, UR6, 0x4 ;  /* 0x000000060b047c11 */ /* 0x000fe4000f8e20ff */
[----:B--2-4-:R-:W1:Y:S02]  /*2000*/  SYNCS.PHASECHK.TRANS64.TRYWAIT P0, [R3+URZ+0x70], R0 ;  /* 0x00007000030075a7 */ /* 0x014e6400080011ff */
[----:B-1----:R-:W-:Y:S05]  /*2010*/  @!P0 BRA `(.L_x_39) ;  /* 0x0000005800308947 */ /* 0x002fea0003800000 */
.L_x_124:
[----:B------:R-:W2:Y:S01]  /*2020*/  LDS.128 R4, [R4+0x100] ;  /* 0x0001000004047984 */ /* 0x000ea20000000c00 */
[----:B------:R-:W-:Y:S01]  /*2030*/  UISETP.GE.AND UP0, UPT, UR42, 0x1, UPT ;  /* 0x000000012a00788c */ /* 0x000fe2000bf06270 */
[----:B------:R-:W-:Y:S01]  /*2040*/  @!PT LDS RZ, [RZ] ;  /* 0x00000000fffff984 */ /* 0x000fe20000000800 */
[----:B------:R-:W-:Y:S01]  /*2050*/  @!PT LDS RZ, [RZ] ;  /* 0x00000000fffff984 */ /* 0x000fe20000000800 */
[----:B------:R-:W-:Y:S01]  /*2060*/  @!PT LDS RZ, [RZ] ;  /* 0x00000000fffff984 */ /* 0x000fe20000000800 */
[----:B------:R-:W-:Y:S01]  /*2070*/  @!PT LDS RZ, [RZ] ;  /* 0x00000000fffff984 */ /* 0x000fe20000000800 */
[----:B------:R3:W-:Y:S06]  /*2080*/  MEMBAR.ALL.CTA ;  /* 0x0000000000007992 */ /* 0x0007ec0000008000 */
[----:B---3--:R-:W3:Y:S01]  /*2090*/  FENCE.VIEW.ASYNC.S ;  /* 0x00000000000073c6 */ /* 0x008ee20000000000 */
[----:B--2---:R-:W-:-:S13]  /*20a0*/  LOP3.LUT P0, RZ, R6, 0x1, RZ, 0xc0, !PT ;  /* 0x0000000106ff7812 */ /* 0x004fda000780c0ff */
[----:B---3--:R-:W-:Y:S01]  /*20b0*/  VOTEU.ANY UP1, P0 ;  /* 0x0000000000ff7886 */ /* 0x008fe20000020100 */
[----:B------:R-:W-:-:S13]  /*20c0*/  PLOP3.LUT P0, PT, PT, PT, UP1, 0x80, 0x8 ;  /* 0x000000000008781c */ /* 0x000fda0003f0f018 */
[----:B-1----:R-:W-:Y:S02]  /*20d0*/  @P0 LOP3.LUT R0, R5, 0xffff, RZ, 0xc0, !PT ;  /* 0x0000ffff05000812 */ /* 0x002fe400078ec0ff */
[----:B------:R-:W-:Y:S02]  /*20e0*/  @P0 MOV R2, R4 ;  /* 0x0000000400020202 */ /* 0x000fe40000000f00 */
[----:B------:R-:W-:Y:S01]  /*20f0*/  @P0 R2UR UR7, R0 ;  /* 0x00000000000702ca */ /* 0x000fe200000e0000 */
[----:B------:R-:W-:Y:S01]  /*2100*/  VIADD R0, R3, 0x80 ;  /* 0x0000008003007836 */ /* 0x000fe20000000000 */
[----:B------:R-:W-:Y:S02]  /*2110*/  @P0 SHF.R.U32.HI R4, RZ, 0x10, R5 ;  /* 0x00000010ff040819 */ /* 0x000fe40000011605 */
[----:B------:R-:W-:Y:S02]  /*2120*/  @P0 R2UR UR8, R2 ;  /* 0x00000000020802ca */ /* 0x000fe400000e0000 */
[----:B------:R-:W-:-:S02]  /*2130*/  PRMT R0, RZ, 0x654, R0 ;  /* 0x00000654ff007816 */ /* 0x000fc40000000000 */
[----:B------:R-:W-:Y:S02]  /*2140*/  @P0 R2UR UR4, R4 ;  /* 0x00000000040402ca */ /* 0x000fe400000e0000 */
[----:B------:R1:W-:Y:S03]  /*2150*/  SYNCS.ARRIVE.TRANS64.RED.A1T0 RZ, [R0+URZ], RZ ;  /* 0x000000ff00ff79a7 */ /* 0x0003e600081004ff */
[----:B------:R-:W-:-:S04]  /*2160*/  @UP1 UMOV UR27, UR7 ;  /* 0x00000007001b1c82 */ /* 0x000fc80008000000 */
[----:B------:R-:W-:-:S04]  /*2170*/  @UP1 UMOV UR37, UR8 ;  /* 0x0000000800251c82 */ /* 0x000fc80008000000 */
[----:B------:R-:W-:Y:S01]  /*2180*/  @UP1 UMOV UR36, UR4 ;  /* 0x0000000400241c82 */ /* 0x000fe20008000000 */
[----:B------:R-:W-:Y:S05]  /*2190*/  BRA.U !UP0, `(.L_x_40) ;  /* 0x0000000108d47547 */ /* 0x000fea000b800000 */
[----:B------:R-:W2:Y:S01]  /*21a0*/  LDCU.128 UR12, c[0x0][0xb10] ;  /* 0x00016200ff0c77ac */ /* 0x000ea20008000c00 */
[----:B------:R-:W3:Y:S01]  /*21b0*/  LDCU UR26, c[0x0][0xb20] ;  /* 0x00016400ff1a77ac */ /* 0x000ee20008000800 */
[----:B------:R-:W4:Y:S01]  /*21c0*/  LDCU UR20, c[0x0][0xb0c] ;  /* 0x00016180ff1477ac */ /* 0x000f220008000800 */
[----:B------:R-:W1:Y:S01]  /*21d0*/  LDCU.64 UR10, c[0x0][0xb28] ;  /* 0x00016500ff0a77ac */ /* 0x000e620008000a00 */
[----:B------:R-:W-:Y:S02]  /*21e0*/  UISETP.NE.AND UP3, UPT, UR42, 0x1, UPT ;  /* 0x000000012a00788c */ /* 0x000fe4000bf65270 */
[----:B--2---:R-:W-:Y:S02]  /*21f0*/  UIMAD.WIDE.U32 UR16, UR38, UR15, URZ ;  /* 0x0000000f261072a5 */ /* 0x004fe4000f8e00ff */
[----:B------:R-:W-:Y:S02]  /*2200*/  UIMAD.WIDE.U32 UR8, UR39, UR12, URZ ;  /* 0x0000000c270872a5 */ /* 0x000fe4000f8e00ff */
[----:B------:R-:W-:-:S02]  /*2210*/  UISETP.NE.AND UP0, UPT, UR14, 0x1, UPT ;  /* 0x000000010e00788c */ /* 0x000fc4000bf05270 */
[----:B------:R-:W-:Y:S01]  /*2220*/  UIMAD.WIDE.U32 UR22, UR27, UR15, URZ ;  /* 0x0000000f1b1672a5 */ /* 0x000fe2000f8e00ff */
[----:B------:R-:W-:Y:S02]  /*2230*/  UMOV UR16, UR17 ;  /* 0x0000001100107c82 */ /* 0x000fe40008000000 */
[----:B------:R-:W-:Y:S01]  /*2240*/  UMOV UR8, UR9 ;  /* 0x0000000900087c82 */ /* 0x000fe20008000000 */
[----:B---3--:R-:W-:Y:S02]  /*2250*/  USHF.R.U32.HI UR16, URZ, UR26, UR16 ;  /* 0x0000001aff107299 */ /* 0x008fe40008011610 */
[----:B----4-:R-:W-:Y:S02]  /*2260*/  UISETP.NE.AND UP2, UPT, UR20, 0x1, UPT ;  /* 0x000000011400788c */ /* 0x010fe4000bf45270 */
[----:B------:R-:W-:Y:S02]  /*2270*/  USHF.R.U32.HI UR8, URZ, UR13, UR8 ;  /* 0x0000000dff087299 */ /* 0x000fe40008011608 */
[----:B------:R-:W-:-:S02]  /*2280*/  USEL UR7, UR38, UR16, !UP0 ;  /* 0x0000001026077287 */ /* 0x000fc4000c000000 */
[----:B------:R-:W-:Y:S02]  /*2290*/  USEL UR8, UR39, UR8, !UP2 ;  /* 0x0000000827087287 */ /* 0x000fe4000d000000 */
[----:B-1----:R-:W-:Y:S01]  /*22a0*/  UIMAD.WIDE.U32 UR16, UR7, UR10, URZ ;  /* 0x0000000a071072a5 */ /* 0x002fe2000f8e00ff */
[----:B------:R-:W-:Y:S01]  /*22b0*/  UMOV UR4, UR23 ;  /* 0x0000001700047c82 */ /* 0x000fe20008000000 */
[----:B------:R-:W-:Y:S02]  /*22c0*/  UIMAD.WIDE.U32 UR18, UR37, UR12, URZ ;  /* 0x0000000c251272a5 */ /* 0x000fe4000f8e00ff */
[----:B------:R-:W-:-:S03]  /*22d0*/  UIMAD.WIDE.U32 UR22, UR8, UR10, URZ ;  /* 0x0000000a081672a5 */ /* 0x000fc6000f8e00ff */
[----:B------:R-:W-:Y:S01]  /*22e0*/  UMOV UR16, UR17 ;  /* 0x0000001100107c82 */ /* 0x000fe20008000000 */
[----:B------:R-:W-:Y:S02]  /*22f0*/  USHF.R.U32.HI UR4, URZ, UR26, UR4 ;  /* 0x0000001aff047299 */ /* 0x000fe40008011604 */
[----:B------:R-:W-:Y:S01]  /*2300*/  @UP3 USHF.R.U32.HI UR7, URZ, UR11, UR16 ;  /* 0x0000000bff073299 */ /* 0x000fe20008011610 */
[----:B------:R-:W-:Y:S01]  /*2310*/  UMOV UR18, UR19 ;  /* 0x0000001300127c82 */ /* 0x000fe20008000000 */
[----:B------:R-:W-:Y:S01]  /*2320*/  UMOV UR22, UR23 ;  /* 0x0000001700167c82 */ /* 0x000fe20008000000 */
[----:B------:R-:W-:Y:S02]  /*2330*/  USHF.R.U32.HI UR13, URZ, UR13, UR18 ;  /* 0x0000000dff0d7299 */ /* 0x000fe40008011612 */
[----:B------:R-:W-:Y:S02]  /*2340*/  USEL UR4, UR27, UR4, !UP0 ;  /* 0x000000041b047287 */ /* 0x000fe4000c000000 */
[----:B------:R-:W-:-:S02]  /*2350*/  @UP3 USHF.R.U32.HI UR8, URZ, UR11, UR22 ;  /* 0x0000000bff083299 */ /* 0x000fc40008011616 */
[----:B------:R-:W-:Y:S02]  /*2360*/  UIMAD UR9, UR42, UR7, URZ ;  /* 0x000000072a0972a4 */ /* 0x000fe4000f8e02ff */
[----:B------:R-:W-:Y:S02]  /*2370*/  USEL UR7, UR37, UR13, !UP2 ;  /* 0x0000000d25077287 */ /* 0x000fe4000d000000 */
[----:B------:R-:W-:Y:S02]  /*2380*/  UIMAD UR12, UR42, UR8, URZ ;  /* 0x000000082a0c72a4 */ /* 0x000fe4000f8e02ff */
[----:B------:R-:W-:Y:S02]  /*2390*/  UISETP.GE.AND UP0, UPT, UR4, UR9, UPT ;  /* 0x000000090400728c */ /* 0x000fe4000bf06270 */
[----:B------:R-:W-:Y:S02]  /*23a0*/  UIMAD.WIDE.U32 UR16, UR4, UR10, URZ ;  /* 0x0000000a041072a5 */ /* 0x000fe4000f8e00ff */
[----:B------:R-:W-:-:S02]  /*23b0*/  UISETP.GE.OR UP0, UPT, UR7, UR12, UP0 ;  /* 0x0000000c0700728c */ /* 0x000fc40008706670 */
[----:B------:R-:W-:Y:S02]  /*23c0*/  UIMAD.WIDE.U32 UR12, UR7, UR10, URZ ;  /* 0x0000000a070c72a5 */ /* 0x000fe4000f8e00ff */
[----:B------:R-:W-:Y:S01]  /*23d0*/  UIADD3 UR15, UPT, UPT, -UR4, URZ, URZ ;  /* 0x000000ff040f7290 */ /* 0x000fe2000fffe1ff */
[----:B------:R-:W-:Y:S01]  /*23e0*/  UMOV UR10, UR17 ;  /* 0x00000011000a7c82 */ /* 0x000fe20008000000 */
[----:B------:R-:W-:Y:S02]  /*23f0*/  UIADD3 UR12, UPT, UPT, -UR7, URZ, URZ ;  /* 0x000000ff070c7290 */ /* 0x000fe4000fffe1ff */
[----:B------:R-:W-:-:S03]  /*2400*/  USHF.R.U32.HI UR10, URZ, UR11, UR10 ;  /* 0x0000000bff0a7299 */ /* 0x000fc6000801160a */
[----:B------:R-:W-:Y:S01]  /*2410*/  @!UP0 UMOV UR9, UR13 ;  /* 0x0000000d00098c82 */ /* 0x000fe20008000000 */
[----:B------:R-:W-:Y:S02]  /*2420*/  UIMAD UR15, UR14, UR15, UR27 ;  /* 0x0000000f0e0f72a4 */ /* 0x000fe4000f8e021b */
[----:B------:R-:W-:Y:S02]  /*2430*/  USEL UR10, UR4, UR10, !UP3 ;  /* 0x0000000a040a7287 */ /* 0x000fe4000d800000 */
[----:B------:R-:W-:Y:S02]  /*2440*/  @!UP0 USHF.R.U32.HI UR9, URZ, UR11, UR9 ;  /* 0x0000000bff098299 */ /* 0x000fe40008011609 */
[----:B------:R-:W-:Y:S02]  /*2450*/  UIADD3 UR11, UPT, UPT, -UR10, URZ, URZ ;  /* 0x000000ff0a0b7290 */ /* 0x000fe4000fffe1ff */
[----:B------:R-:W-:Y:S02]  /*2460*/  @!UP0 USEL UR9, UR7, UR9, !UP3 ;  /* 0x0000000907098287 */ /* 0x000fe4000d800000 */
[----:B------:R-:W-:-:S02]  /*2470*/  UIMAD UR11, UR42, UR11, UR4 ;  /* 0x0000000b2a0b72a4 */ /* 0x000fc4000f8e0204 */
[----:B------:R-:W-:Y:S02]  /*2480*/  @!UP0 UIADD3 UR10, UPT, UPT, UR10, -UR9, URZ ;  /* 0x800000090a0a8290 */ /* 0x000fe4000fffe0ff */
[----:B------:R-:W-:Y:S02]  /*2490*/  @!UP0 UIMAD UR9, UR11, UR8, UR9 ;  /* 0x000000080b0982a4 */ /* 0x000fe4000f8e0209 */
[----:B------:R-:W-:Y:S02]  /*24a0*/  @!UP0 UIMAD UR4, UR42, UR10, UR7 ;  /* 0x0000000a2a0482a4 */ /* 0x000fe4000f8e0207 */
[----:B------:R-:W-:Y:S02]  /*24b0*/  UIMAD UR8, UR20, UR12, UR37 ;  /* 0x0000000c140872a4 */ /* 0x000fe4000f8e0225 */
[----:B------:R-:W-:Y:S01]  /*24c0*/  UIMAD UR27, UR4, UR14, UR15 ;  /* 0x0000000e041b72a4 */ /* 0x000fe2000f8e020f */
[----:B------:R-:W-:Y:S02]  /*24d0*/  @!UP0 UMOV UR7, UR9 ;  /* 0x0000000900078c82 */ /* 0x000fe40008000000 */
[----:B------:R-:W-:-:S12]  /*24e0*/  UIMAD UR37, UR7, UR20, UR8 ;  /* 0x00000014072572a4 */ /* 0x000fd8000f8e0208 */
.L_x_40:
[----:B------:R-:W2:Y:S02]  /*24f0*/  LDCU UR4, c[0x0][0xb30] ;  /* 0x00016600ff0477ac */ /* 0x000ea40008000800 */
[----:B--2---:R-:W-:-:S09]  /*2500*/  UISETP.NE.AND UP0, UPT, UR4, 0x1, UPT ;  /* 0x000000010400788c */ /* 0x004fd2000bf05270 */
[----:B------:R-:W-:Y:S05]  /*2510*/  BRA.U UP0, `(.L_x_41) ;  /* 0x0000000100447547 */ /* 0x000fea000b800000 */
[----:B------:R-:W2:Y:S01]  /*2520*/  LDCU.128 UR12, c[0x0][0xb10] ;  /* 0x00016200ff0c77ac */ /* 0x000ea20008000c00 */
[----:B------:R-:W3:Y:S01]  /*2530*/  LDCU UR16, c[0x0][0xb0c] ;  /* 0x00016180ff1077ac */ /* 0x000ee20008000800 */
[----:B------:R-:W4:Y:S01]  /*2540*/  LDCU UR17, c[0x0][0xb20] ;  /* 0x00016400ff1177ac */ /* 0x000f220008000800 */
[----:B--2---:R-:W-:Y:S02]  /*2550*/  UIMAD.WIDE.U32 UR10, UR37, UR12, URZ ;  /* 0x0000000c250a72a5 */ /* 0x004fe4000f8e00ff */
[----:B------:R-:W-:Y:S02]  /*2560*/  UIMAD.WIDE.U32 UR8, UR27, UR15, URZ ;  /* 0x0000000f1b0872a5 */ /* 0x000fe4000f8e00ff */
[----:B---3--:R-:W-:Y:S02]  /*2570*/  UISETP.NE.AND UP2, UPT, UR16, 0x1, UPT ;  /* 0x000000011000788c */ /* 0x008fe4000bf45270 */
[----:B------:R-:W-:Y:S01]  /*2580*/  UISETP.NE.AND UP0, UPT, UR14, 0x1, UPT ;  /* 0x000000010e00788c */ /* 0x000fe2000bf05270 */
[----:B------:R-:W-:-:S02]  /*2590*/  UMOV UR7, UR11 ;  /* 0x0000000b00077c82 */ /* 0x000fc40008000000 */
[----:B------:R-:W-:Y:S01]  /*25a0*/  UMOV UR4, UR9 ;  /* 0x0000000900047c82 */ /* 0x000fe20008000000 */
[----:B------:R-:W-:Y:S02]  /*25b0*/  USHF.R.U32.HI UR7, URZ, UR13, UR7 ;  /* 0x0000000dff077299 */ /* 0x000fe40008011607 */
[----:B----4-:R-:W-:Y:S02]  /*25c0*/  USHF.R.U32.HI UR4, URZ, UR17, UR4 ;  /* 0x00000011ff047299 */ /* 0x010fe40008011604 */
[----:B------:R-:W-:Y:S02]  /*25d0*/  USEL UR7, UR37, UR7, !UP2 ;  /* 0x0000000725077287 */ /* 0x000fe4000d000000 */
[----:B------:R-:W-:-:S04]  /*25e0*/  USEL UR4, UR27, UR4, !UP0 ;  /* 0x000000041b047287 */ /* 0x000fc8000c000000 */
[----:B------:R-:W-:Y:S02]  /*25f0*/  UIADD3 UR8, UPT, UPT, UR7, -UR4, URZ ;  /* 0x8000000407087290 */ /* 0x000fe4000fffe0ff */
[----:B------:R-:W-:Y:S02]  /*2600*/  UIADD3 UR4, UPT, UPT, -UR7, UR4, URZ ;  /* 0x0000000407047290 */ /* 0x000fe4000fffe1ff */
[----:B------:R-:W-:Y:S02]  /*2610*/  UIMAD UR27, UR8, UR14, UR27 ;  /* 0x0000000e081b72a4 */ /* 0x000fe4000f8e021b */
[----:B------:R-:W-:-:S12]  /*2620*/  UIMAD UR37, UR4, UR16, UR37 ;  /* 0x00000010042572a4 */ /* 0x000fd8000f8e0225 */
.L_x_41:
[----:B------:R-:W-:Y:S01]  /*2630*/  VIADD R11, R11, 0x1 ;  /* 0x000000010b0b7836 */ /* 0x000fe20000000000 */
[----:B------:R-:W-:Y:S02]  /*2640*/  R2UR UR7, R56 ;  /* 0x00000000380772ca */ /* 0x000fe400000e0000 */
[----:B------:R-:W-:Y:S02]  /*2650*/  R2UR UR4, R55 ;  /* 0x00000000370472ca */ /* 0x000fe400000e0000 */
[C---:B------:R-:W-:Y:S02]  /*2660*/  ISETP.NE.AND P0, PT, R11.reuse, 0x2, PT ;  /* 0x000000020b00780c */ /* 0x040fe40003f05270 */
[----:B------:R-:W-:Y:S02]  /*2670*/  PLOP3.LUT P1, PT, PT, PT, PT, 0x80, 0x8 ;  /* 0x000000000008781c */ /* 0x000fe40003f2f070 */
[----:B-1----:R-:W-:Y:S02]  /*2680*/  SEL R0, RZ, 0x1, P0 ;  /* 0x00000001ff007807 */ /* 0x002fe40000000000 */
[----:B------:R-:W-:-:S02]  /*2690*/  SEL R11, R11, RZ, P0 ;  /* 0x000000ff0b0b7207 */ /* 0x000fc40000000000 */
[----:B------:R-:W-:Y:S01]  /*26a0*/  LOP3.LUT R10, R10, R0, RZ, 0x3c, !PT ;  /* 0x000000000a0a7212 */ /* 0x000fe200078e3cff */
[----:B------:R-:W-:Y:S02]  /*26b0*/  UIADD3 UR26, UPT, UPT, UR37, UR7, URZ ;  /* 0x00000007251a7290 */ /* 0x000fe4000fffe0ff */
[----:B------:R-:W-:Y:S01]  /*26c0*/  UIADD3 UR30, UPT, UPT, UR27, UR4, URZ ;  /* 0x000000041b1e7290 */ /* 0x000fe2000fffe0ff */
[----:B------:R-:W-:Y:S11]  /*26d0*/  BRA.U UP1, `(.L_x_42) ;  /* 0xfffffff101347547 */ /* 0x000ff6000b83ffff */
[----:B------:R-:W-:Y:S01]  /*26e0*/  UIADD3 UR6, UPT, UPT, UR6, 0x18, URZ ;  /* 0x0000001806067890 */ /* 0x000fe2000fffe0ff */
[----:B------:R-:W-:-:S03]  /*26f0*/  SHF.L.U32 R2, R12, 0x1f, RZ ;  /* 0x0000001f0c027819 */ /* 0x000fc600000006ff */
[----:B------:R-:W-:-:S09]  /*2700*/  ULEA UR4, UR5, UR6, 0x3 ;  /* 0x0000000605047291 */ /* 0x000fd2000f8e18ff */
[----:B------:R-:W1:Y:S02]  /*2710*/  SYNCS.PHASECHK.TRANS64.TRYWAIT P0, [UR4], R2 ;  /* 0x00000002ff0075a7 */ /* 0x000e640008001104 */
[----:B-1----:R-:W-:Y:S05]  /*2720*/  @!P0 BRA `(.L_x_43) ;  /* 0x0000005000808947 */ /* 0x002fea0003800000 */
.L_x_126:
[----:B------:R-:W-:-:S04]  /*2730*/  UIADD3 UR4, UPT, UPT, UR5, 0x1, URZ ;  /* 0x0000000105047890 */ /* 0x000fc8000fffe0ff */
[----:B------:R-:W-:-:S04]  /*2740*/  UISETP.NE.AND UP0, UPT, UR4, 0x3, UPT ;  /* 0x000000030400788c */ /* 0x000fc8000bf05270 */
[----:B------:R-:W-:Y:S02]  /*2750*/  USEL UR7, URZ, 0x1, UP0 ;  /* 0x00000001ff077887 */ /* 0x000fe40008000000 */
[----:B------:R-:W-:-:S04]  /*2760*/  USEL UR4, UR4, URZ, UP0 ;  /* 0x000000ff04047287 */ /* 0x000fc80008000000 */
[----:B------:R-:W-:Y:S01]  /*2770*/  ULEA UR5, UR4, UR6, 0x3 ;  /* 0x0000000604057291 */ /* 0x000fe2000f8e18ff */
[----:B------:R-:W-:-:S04]  /*2780*/  LOP3.LUT R12, R12, UR7, RZ, 0x3c, !PT ;  /* 0x000000070c0c7c12 */ /* 0x000fc8000f8e3cff */
[----:B-1----:R-:W-:-:S04]  /*2790*/  SHF.L.U32 R2, R12, 0x1f, RZ ;  /* 0x0000001f0c027819 */ /* 0x002fc800000006ff */
[----:B------:R-:W1:Y:S02]  /*27a0*/  SYNCS.PHASECHK.TRANS64.TRYWAIT P0, [UR5], R2 ;  /* 0x00000002ff0075a7 */ /* 0x000e640008001105 */
[----:B-1----:R-:W-:Y:S05]  /*27b0*/  @!P0 BRA `(.L_x_44) ;  /* 0x0000005000748947 */ /* 0x002fea0003800000 */
.L_x_128:
[----:B------:R-:W-:-:S04]  /*27c0*/  UIADD3 UR4, UPT, UPT, UR4, 0x1, URZ ;  /* 0x0000000104047890 */ /* 0x000fc8000fffe0ff */
[----:B------:R-:W-:-:S04]  /*27d0*/  UISETP.NE.AND UP0, UPT, UR4, 0x3, UPT ;  /* 0x000000030400788c */ /* 0x000fc8000bf05270 */
[----:B------:R-:W-:Y:S02]  /*27e0*/  USEL UR5, URZ, 0x1, UP0 ;  /* 0x00000001ff057887 */ /* 0x000fe40008000000 */
[----:B------:R-:W-:-:S04]  /*27f0*/  USEL UR4, UR4, URZ, UP0 ;  /* 0x000000ff04047287 */ /* 0x000fc80008000000 */
[----:B------:R-:W-:Y:S01]  /*2800*/  ULEA UR4, UR4, UR6, 0x3 ;  /* 0x0000000604047291 */ /* 0x000fe2000f8e18ff */
[----:B-1----:R-:W-:-:S04]  /*2810*/  LOP3.LUT R2, R12, UR5, RZ, 0x3c, !PT ;  /* 0x000000050c027c12 */ /* 0x002fc8000f8e3cff */
[----:B------:R-:W-:Y:S01]  /*2820*/  SHF.L.U32 R2, R2, 0x1f, RZ ;  /* 0x0000001f02027819 */ /* 0x000fe200000006ff */
[----:B------:R-:W-:-:S07]  /*2830*/  IMAD.U32 R0, RZ, RZ, UR4 ;  /* 0x00000004ff007e24 */ /* 0x000fce000f8e00ff */
.L_x_45:
[----:B-1----:R1:W2:Y:S02]  /*2840*/  SYNCS.PHASECHK.TRANS64.TRYWAIT P0, [R0+URZ], R2 ;  /* 0x00000002000075a7 */ /* 0x0022a400080011ff */
[----:B--2---:R-:W-:Y:S05]  /*2850*/  @!P0 NANOSLEEP.SYNCS 0x989680 ;  /* 0x009896800000895d */ /* 0x004fea0003900000 */
[----:B------:R-:W2:Y:S02]  /*2860*/  @!P0 SYNCS.PHASECHK.TRANS64 P0, [R0+URZ], R2 ;  /* 0x00000002000085a7 */ /* 0x000ea400080010ff */
[----:B--2---:R-:W-:Y:S05]  /*2870*/  @P0 EXIT ;  /* 0x000000000000094d */ /* 0x004fea0003800000 */
[----:B------:R-:W-:Y:S05]  /*2880*/  BRA `(.L_x_45) ;  /* 0xfffffffc00ec7947 */ /* 0x000fea000383ffff */
.L_x_22:
[----:B------:R-:W-:-:S04]  /*2890*/  UISETP.NE.AND UP0, UPT, UR54, URZ, UPT ;  /* 0x000000ff3600728c */ /* 0x000fc8000bf05270 */
[----:B------:R-:W-:-:S09]  /*28a0*/  UISETP.NE.OR UP0, UPT, UR18, 0x1, UP0 ;  /* 0x000000011200788c */ /* 0x000fd20008705670 */
[----:B------:R-:W-:Y:S05]  /*28b0*/  BRA.U UP0, `(.L_x_46) ;  /* 0x0000000500487547 */ /* 0x000fea000b800000 */
[----:B------:R-:W-:Y:S01]  /*28c0*/  ISETP.GE.U32.AND P2, PT, R0, 0x2, PT ;  /* 0x000000020000780c */ /* 0x000fe20003f46070 */
[----:B------:R-:W-:Y:S01]  /*28d0*/  IMAD.MOV.U32 R12, RZ, RZ, 0x1 ;  /* 0x00000001ff0c7424 */ /* 0x000fe200078e00ff */
[----:B------:R-:W-:Y:S02]  /*28e0*/  CS2R R10, SRZ ;  /* 0x00000000000a7805 */ /* 0x000fe4000001ff00 */
[----:B------:R-:W-:Y:S01]  /*28f0*/  CS2R R8, SRZ ;  /* 0x0000000000087805 */ /* 0x000fe2000001ff00 */
[----:B------:R-:W-:Y:S01]  /*2900*/  UMOV UR6, 0x400 ;  /* 0x0000040000067882 */ /* 0x000fe20000000000 */
[----:B------:R-:W-:Y:S01]  /*2910*/  UMOV UR5, URZ ;  /* 0x000000ff00057c82 */ /* 0x000fe20008000000 */
[----:B------:R-:W-:-:S12]  /*2920*/  ULEA UR6, UR54, UR6, 0x18 ;  /* 0x0000000636067291 */ /* 0x000fd8000f8ec0ff */
.L_x_50:
[----:B------:R-:W-:Y:S02]  /*2930*/  LEA R2, R8, UR6, 0x3 ;  /* 0x0000000608027c11 */ /* 0x000fe4000f8e18ff */
[----:B------:R-:W-:-:S03]  /*2940*/  SHF.L.U32 R4, R9, 0x1f, RZ ;  /* 0x0000001f09047819 */ /* 0x000fc600000006ff */
[----:B------:R-:W-:Y:S01]  /*2950*/  VIADD R5, R2, 0xe0 ;  /* 0x000000e002057836 */ /* 0x000fe20000000000 */
[----:B------:R-:W2:Y:S02]  /*2960*/  SYNCS.PHASECHK.TRANS64.TRYWAIT P0, [R2+URZ+0xd0], R4 ;  /* 0x0000d004020075a7 */ /* 0x000ea400080011ff */
[----:B--2---:R-:W-:Y:S05]  /*2970*/  @!P0 BRA `(.L_x_47) ;  /* 0x00000050001c8947 */ /* 0x004fea0003800000 */
.L_x_129:
[----:B------:R-:W-:Y:S01]  /*2980*/  ULEA UR4, UR5, UR6, 0x3 ;  /* 0x0000000605047291 */ /* 0x000fe2000f8e18ff */
[----:B--2---:R-:W-:Y:S01]  /*2990*/  PRMT R2, RZ, 0x654, R5 ;  /* 0x00000654ff027816 */ /* 0x004fe20000000005 */
[----:B------:R-:W-:Y:S01]  /*29a0*/  @!P2 IMAD.MOV.U32 R4, RZ, RZ, 0x10 ;  /* 0x00000010ff04a424 */ /* 0x000fe200078e00ff */
[----:B------:R-:W-:Y:S01]  /*29b0*/  SHF.L.U32 R5, R12, 0x1f, RZ ;  /* 0x0000001f0c057819 */ /* 0x000fe200000006ff */
[----:B------:R-:W-:Y:S01]  /*29c0*/  UIADD3 UR7, UPT, UPT, UR4, 0x70, URZ ;  /* 0x0000007004077890 */ /* 0x000fe2000fffe0ff */
[----:B------:R2:W-:Y:S05]  /*29d0*/  SYNCS.ARRIVE.TRANS64.RED.A1T0 RZ, [R2+URZ], RZ ;  /* 0x000000ff02ff79a7 */ /* 0x0005ea00081004ff */
[----:B------:R-:W-:Y:S01]  /*29e0*/  IMAD.U32 R6, RZ, RZ, UR7 ;  /* 0x00000007ff067e24 */ /* 0x000fe2000f8e00ff */
[----:B------:R-:W3:Y:S04]  /*29f0*/  SYNCS.PHASECHK.TRANS64.TRYWAIT P0, [UR4+0x80], R5 ;  /* 0x00008005ff0075a7 */ /* 0x000ee80008001104 */
[----:B------:R-:W-:Y:S01]  /*2a00*/  PRMT R6, R0, 0x654, R6 ;  /* 0x0000065400067816 */ /* 0x000fe20000000006 */
[----:B--23--:R-:W-:Y:S06]  /*2a10*/  @!P0 BRA `(.L_x_48) ;  /* 0x0000005000088947 */ /* 0x00cfec0003800000 */
.L_x_131:
[----:B------:R-:W-:Y:S01]  /*2a20*/  ULEA UR8, UR5, UR6, 0x4 ;  /* 0x0000000605087291 */ /* 0x000fe2000f8e20ff */
[----:B------:R-:W-:Y:S01]  /*2a30*/  SEL R3, R6, R3, !P2 ;  /* 0x0000000306037207 */ /* 0x000fe20005000000 */
[----:B------:R-:W-:Y:S01]  /*2a40*/  UIADD3 UR9, UPT, UPT, UR4, 0x70, URZ ;  /* 0x0000007004097890 */ /* 0x000fe2000fffe0ff */
[----:B--2---:R-:W-:Y:S01]  /*2a50*/  LEA R2, R11, UR6, 0x3 ;  /* 0x000000060b027c11 */ /* 0x004fe2000f8e18ff */
[----:B------:R-:W-:Y:S01]  /*2a60*/  UIADD3 UR8, UPT, UPT, UR8, 0x100, URZ ;  /* 0x0000010008087890 */ /* 0x000fe2000fffe0ff */
[----:B------:R2:W-:Y:S01]  /*2a70*/  @!P2 SYNCS.ARRIVE.TRANS64.RED RZ, [R3+URZ], R4 ;  /* 0x0000000403ffa9a7 */ /* 0x0005e200080004ff */
[----:B------:R-:W-:Y:S01]  /*2a80*/  UIADD3 UR4, UPT, UPT, UR5, 0x1, URZ ;  /* 0x0000000105047890 */ /* 0x000fe2000fffe0ff */
[----:B------:R-:W-:-:S03]  /*2a90*/  VIADD R8, R8, 0x1 ;  /* 0x0000000108087836 */ /* 0x000fc60000000000 */
[----:B------:R-:W-:Y:S02]  /*2aa0*/  UISETP.NE.AND UP0, UPT, UR4, 0x2, UPT ;  /* 0x000000020400788c */ /* 0x000fe4000bf05270 */
[----:B------:R-:W-:Y:S01]  /*2ab0*/  ISETP.NE.AND P0, PT, R8, 0x2, PT ;  /* 0x000000020800780c */ /* 0x000fe20003f05270 */
[----:B------:R-:W-:Y:S06]  /*2ac0*/  UGETNEXTWORKID.BROADCAST [UR8], [UR9] ;  /* 0x00000000080073ca */ /* 0x000fec0008000100 */
[----:B------:R-:W-:Y:S02]  /*2ad0*/  USEL UR7, URZ, 0x1, UP0 ;  /* 0x00000001ff077887 */ /* 0x000fe40008000000 */
[----:B------:R-:W-:-:S04]  /*2ae0*/  USEL UR5, UR4, URZ, UP0 ;  /* 0x000000ff04057287 */ /* 0x000fc80008000000 */
[----:B------:R-:W-:Y:S02]  /*2af0*/  LOP3.LUT R12, R12, UR7, RZ, 0x3c, !PT ;  /* 0x000000070c0c7c12 */ /* 0x000fe4000f8e3cff */
[----:B--2---:R-:W-:-:S04]  /*2b00*/  SHF.L.U32 R4, R10, 0x1f, RZ ;  /* 0x0000001f0a047819 */ /* 0x004fc800000006ff */
[----:B------:R-:W2:Y:S02]  /*2b10*/  SYNCS.PHASECHK.TRANS64.TRYWAIT P1, [R2+URZ+0x70], R4 ;  /* 0x00007004020075a7 */ /* 0x000ea400080211ff */
[----:B--2---:R-:W-:Y:S05]  /*2b20*/  @!P1 BRA `(.L_x_49) ;  /* 0x0000004c00dc9947 */ /* 0x004fea0003800000 */
.L_x_132:
[C---:B--2---:R-:W-:Y:S01]  /*2b30*/  LEA R4, R11.reuse, UR6, 0x4 ;  /* 0x000000060b047c11 */ /* 0x044fe2000f8e20ff */
[----:B------:R-:W-:Y:S01]  /*2b40*/  VIADD R2, R2, 0x80 ;  /* 0x0000008002027836 */ /* 0x000fe20000000000 */
[----:B------:R-:W-:Y:S01]  /*2b50*/  SEL R8, R8, RZ, P0 ;  /* 0x000000ff08087207 */ /* 0x000fe20000000000 */
[----:B------:R-:W-:-:S03]  /*2b60*/  VIADD R11, R11, 0x1 ;  /* 0x000000010b0b7836 */ /* 0x000fc60000000000 */
[----:B------:R-:W2:Y:S01]  /*2b70*/  LDS.128 R4, [R4+0x100] ;  /* 0x0001000004047984 */ /* 0x000ea20000000c00 */
[----:B------:R-:W-:Y:S02]  /*2b80*/  PRMT R2, RZ, 0x654, R2 ;  /* 0x00000654ff027816 */ /* 0x000fe40000000002 */
[C---:B------:R-:W-:Y:S01]  /*2b90*/  ISETP.NE.AND P1, PT, R11.reuse, 0x2, PT ;  /* 0x000000020b00780c */ /* 0x040fe20003f25270 */
[----:B------:R-:W-:Y:S01]  /*2ba0*/  @!PT LDS RZ, [RZ] ;  /* 0x00000000fffff984 */ /* 0x000fe20000000800 */
[----:B------:R-:W-:Y:S01]  /*2bb0*/  @!PT LDS RZ, [RZ] ;  /* 0x00000000fffff984 */ /* 0x000fe20000000800 */
[----:B------:R-:W-:Y:S01]  /*2bc0*/  @!PT LDS RZ, [RZ] ;  /* 0x00000000fffff984 */ /* 0x000fe20000000800 */
[----:B------:R-:W-:Y:S01]  /*2bd0*/  @!PT LDS RZ, [RZ] ;  /* 0x00000000fffff984 */ /* 0x000fe20000000800 */
[----:B------:R3:W-:Y:S06]  /*2be0*/  MEMBAR.ALL.CTA ;  /* 0x0000000000007992 */ /* 0x0007ec0000008000 */
[----:B---3--:R-:W3:Y:S01]  /*2bf0*/  FENCE.VIEW.ASYNC.S ;  /* 0x00000000000073c6 */ /* 0x008ee20000000000 */
[----:B------:R-:W-:Y:S01]  /*2c00*/  SEL R11, R11, RZ, P1 ;  /* 0x000000ff0b0b7207 */ /* 0x000fe20000800000 */
[----:B---3--:R3:W-:Y:S01]  /*2c10*/  SYNCS.ARRIVE.TRANS64.RED.A1T0 RZ, [R2+URZ], RZ ;  /* 0x000000ff02ff79a7 */ /* 0x0087e200081004ff */
[----:B--2---:R-:W-:-:S02]  /*2c20*/  LOP3.LUT P3, RZ, R6, 0x1, RZ, 0xc0, !PT ;  /* 0x0000000106ff7812 */ /* 0x004fc4000786c0ff */
[----:B------:R-:W-:-:S04]  /*2c30*/  SEL R4, RZ, 0x1, P1 ;  /* 0x00000001ff047807 */ /* 0x000fc80000800000 */
[----:B------:R-:W-:Y:S02]  /*2c40*/  LOP3.LUT R10, R10, R4, RZ, 0x3c, !PT ;  /* 0x000000040a0a7212 */ /* 0x000fe400078e3cff */
[----:B---3--:R-:W-:-:S04]  /*2c50*/  SEL R2, RZ, 0x1, P0 ;  /* 0x00000001ff027807 */ /* 0x008fc80000000000 */
[----:B------:R-:W-:Y:S01]  /*2c60*/  LOP3.LUT R9, R9, R2, RZ, 0x3c, !PT ;  /* 0x0000000209097212 */ /* 0x000fe200078e3cff */
[----:B------:R-:W-:Y:S06]  /*2c70*/  @P3 BRA `(.L_x_50) ;  /* 0xfffffffc002c3947 */ /* 0x000fec000383ffff */
[----:B------:R-:W-:Y:S01]  /*2c80*/  ULEA UR4, UR5, UR6, 0x3 ;  /* 0x0000000605047291 */ /* 0x000fe2000f8e18ff */
[----:B------:R-:W-:-:S08]  /*2c90*/  SHF.L.U32 R2, R12, 0x1f, RZ ;  /* 0x0000001f0c027819 */ /* 0x000fd000000006ff */
[----:B------:R-:W2:Y:S02]  /*2ca0*/  SYNCS.PHASECHK.TRANS64 P0, [UR4+0x80], R2 ;  /* 0x00008002ff0075a7 */ /* 0x000ea40008001004 */
[----:B--2---:R-:W-:Y:S05]  /*2cb0*/  @P0 BRA `(.L_x_51) ;  /* 0x0000000000080947 */ /* 0x004fea0003800000 */
[----:B------:R-:W2:Y:S02]  /*2cc0*/  SYNCS.PHASECHK.TRANS64.TRYWAIT P0, [UR4+0x80], R2 ;  /* 0x00008002ff0075a7 */ /* 0x000ea40008001104 */
[----:B--2---:R-:W-:Y:S05]  /*2cd0*/  @!P0 BRA `(.L_x_52) ;  /* 0x0000004c00848947 */ /* 0x004fea0003800000 */
.L_x_51:
[----:B------:R-:W-:-:S04]  /*2ce0*/  UIADD3 UR7, UPT, UPT, UR5, 0x1, URZ ;  /* 0x0000000105077890 */ /* 0x000fc8000fffe0ff */
[----:B------:R-:W-:-:S04]  /*2cf0*/  UISETP.NE.AND UP0, UPT, UR7, 0x2, UPT ;  /* 0x000000020700788c */ /* 0x000fc8000bf05270 */
[----:B------:R-:W-:Y:S02]  /*2d00*/  USEL UR8, URZ, 0x1, UP0 ;  /* 0x00000001ff087887 */ /* 0x000fe40008000000 */
[----:B------:R-:W-:-:S04]  /*2d10*/  USEL UR7, UR7, URZ, UP0 ;  /* 0x000000ff07077287 */ /* 0x000fc80008000000 */
[----:B------:R-:W-:Y:S01]  /*2d20*/  ULEA UR7, UR7, UR6, 0x3 ;  /* 0x0000000607077291 */ /* 0x000fe2000f8e18ff */
[----:B--2---:R-:W-:-:S04]  /*2d30*/  LOP3.LUT R2, R12, UR8, RZ, 0x3c, !PT ;  /* 0x000000080c027c12 */ /* 0x004fc8000f8e3cff */
[----:B------:R-:W-:-:S04]  /*2d40*/  SHF.L.U32 R0, R2, 0x1f, RZ ;  /* 0x0000001f02007819 */ /* 0x000fc800000006ff */
[----:B------:R-:W2:Y:S02]  /*2d50*/  SYNCS.PHASECHK.TRANS64 P0, [UR7+0x80], R0 ;  /* 0x00008000ff0075a7 */ /* 0x000ea40008001007 */
[----:B-12---:R-:W-:Y:S05]  /*2d60*/  @P0 EXIT ;  /* 0x000000000000094d */ /* 0x006fea0003800000 */
[----:B------:R-:W-:Y:S02]  /*2d70*/  SHF.L.U32 R2, R2, 0x1f, RZ ;  /* 0x0000001f02027819 */ /* 0x000fe400000006ff */
[----:B------:R-:W-:-:S07]  /*2d80*/  MOV R0, UR7 ;  /* 0x0000000700007c02 */ /* 0x000fce0008000f00 */
.L_x_53:
[----:B-1----:R1:W2:Y:S02]  /*2d90*/  SYNCS.PHASECHK.TRANS64.TRYWAIT P0, [R0+URZ+0x80], R2 ;  /* 0x00008002000075a7 */ /* 0x0022a400080011ff */
[----:B--2---:R-:W-:Y:S05]  /*2da0*/  @!P0 NANOSLEEP.SYNCS 0x989680 ;  /* 0x009896800000895d */ /* 0x004fea0003900000 */
[----:B------:R-:W2:Y:S02]  /*2db0*/  @!P0 SYNCS.PHASECHK.TRANS64 P0, [R0+URZ+0x80], R2 ;  /* 0x00008002000085a7 */ /* 0x000ea400080010ff */
[----:B--2---:R-:W-:Y:S05]  /*2dc0*/  @P0 EXIT ;  /* 0x000000000000094d */ /* 0x004fea0003800000 */
[----:B------:R-:W-:Y:S05]  /*2dd0*/  BRA `(.L_x_53) ;  /* 0xfffffffc00ec7947 */ /* 0x000fea000383ffff */
.L_x_46:
[----:B------:R-:W-:Y:S05]  /*2de0*/  BRA.U UP4, `(.L_x_54) ;  /* 0x0000000d04d47547 */ /* 0x000fea000b800000 */
[----:B------:R-:W-:Y:S01]  /*2df0*/  UMOV UR4, 0x40 ;  /* 0x0000004000047882 */ /* 0x000fe20000000000 */
[----:B------:R-:W-:Y:S01]  /*2e00*/  NOP ;  /* 0x0000000000007918 */ /* 0x000fe20000000000 */
[----:B------:R-:W-:Y:S01]  /*2e10*/  ULEA UR5, UR54, UR4, 0x18 ;  /* 0x0000000436057291 */ /* 0x000fe2000f8ec0ff */
[----:B------:R-:W-:Y:S02]  /*2e20*/  UMOV UR6, 0x400 ;  /* 0x0000040000067882 */ /* 0x000fe40000000000 */
[----:B------:R-:W-:-:S06]  /*2e30*/  ULEA UR6, UR54, UR6, 0x18 ;  /* 0x0000000636067291 */ /* 0x000fcc000f8ec0ff */
[----:B------:R-:W2:Y:S02]  /*2e40*/  LDS.U8 R0, [UR5+0x1c] ;  /* 0x00001c05ff007984 */ /* 0x000ea40008000000 */
[----:B--2---:R-:W-:-:S13]  /*2e50*/  ISETP.NE.AND P0, PT, R0, RZ, PT ;  /* 0x000000ff0000720c */ /* 0x004fda0003f05270 */
[----:B------:R-:W-:Y:S05]  /*2e60*/  @P0 BRA `(.L_x_55) ;  /* 0x0000000000580947 */ /* 0x000fea0003800000 */
[----:B------:R-:W-:-:S13]  /*2e70*/  ELECT P0, URZ, PT ;  /* 0x0000000000ff782f */ /* 0x000fda0003800000 */
[----:B------:R-:W-:Y:S05]  /*2e80*/  @!P0 BRA `(.L_x_56) ;  /* 0x0000000000608947 */ /* 0x000fea0003800000 */
[----:B------:R-:W-:Y:S01]  /*2e90*/  UMOV UR4, 0x10 ;  /* 0x0000001000047882 */ /* 0x000fe20000000000 */
[----:B------:R-:W-:Y:S01]  /*2ea0*/  HFMA2 R0, -RZ, RZ, 0, 5.9604644775390625e-08 ;  /* 0x00000001ff007431 */ /* 0x000fe200000001ff */
[----:B------:R-:W-:-:S03]  /*2eb0*/  MOV R3, 0xffff ;  /* 0x0000ffff00037802 */ /* 0x000fc60000000f00 */
[----:B------:R-:W-:Y:S04]  /*2ec0*/  DEPBAR.LE SB2, 0x36 ;  /* 0x0000ad800000791a */ /* 0x000fe80000000000 */
[----:B------:R-:W2:Y:S02]  /*2ed0*/  UTCATOMSWS.FIND_AND_SET.ALIGN UP0, UR4, UR4 ;  /* 0x00000004000475e3 */ /* 0x000ea40008000800 */
[----:B--2---:R-:W-:Y:S01]  /*2ee0*/  MOV R4, UR4 ;  /* 0x0000000400047c02 */ /* 0x004fe20008000f00 */
[----:B------:R-:W-:Y:S06]  /*2ef0*/  BRA.U UP0, `(.L_x_57) ;  /* 0x0000000100187547 */ /* 0x000fec000b800000 */
.L_x_58:
[----:B------:R-:W-:Y:S05]  /*2f00*/  NANOSLEEP 0x64 ;  /* 0x000000640000795d */ /* 0x000fea0003800000 */
[----:B------:R-:W-:-:S05]  /*2f10*/  UMOV UR4, 0x10 ;  /* 0x0000001000047882 */ /* 0x000fca0000000000 */
[----:B------:R-:W-:Y:S04]  /*2f20*/  DEPBAR.LE SB2, 0x36 ;  /* 0x0000ad800000791a */ /* 0x000fe80000000000 */
[----:B------:R-:W2:Y:S02]  /*2f30*/  UTCATOMSWS.FIND_AND_SET.ALIGN UP0, UR4, UR4 ;  /* 0x00000004000475e3 */ /* 0x000ea40008000800 */
[----:B--2---:R-:W-:Y:S01]  /*2f40*/  MOV R4, UR4 ;  /* 0x0000000400047c02 */ /* 0x004fe20008000f00 */
[----:B------:R-:W-:Y:S05]  /*2f50*/  BRA.U !UP0, `(.L_x_58) ;  /* 0xfffffffd08e87547 */ /* 0x000fea000b83ffff */
.L_x_57:
[-C--:B------:R-:W-:Y:S02]  /*2f60*/  SHF.L.U32 R3, R3, R4.reuse, RZ ;  /* 0x0000000403037219 */ /* 0x080fe400000006ff */
[----:B------:R-:W-:Y:S01]  /*2f70*/  SHF.L.U32 R0, R0, R4, RZ ;  /* 0x0000000400007219 */ /* 0x000fe200000006ff */
[----:B------:R-:W-:Y:S02]  /*2f80*/  IMAD.SHL.U32 R4, R4, 0x20, RZ ;  /* 0x0000002004047824 */ /* 0x000fe400078e00ff */
[----:B------:R2:W-:Y:S04]  /*2f90*/  ATOMS.OR RZ, [UR5+0x14], R3 ;  /* 0x00001403ffff798c */ /* 0x0005e8000b000005 */
[----:B------:R2:W-:Y:S04]  /*2fa0*/  ATOMS.OR RZ, [UR5+0x18], R0 ;  /* 0x00001800ffff798c */ /* 0x0005e8000b000005 */
[----:B------:R2:W-:Y:S01]  /*2fb0*/  STS [UR6+0x120], R4 ;  /* 0x00012004ff007988 */ /* 0x0005e20008000806 */
[----:B------:R-:W-:Y:S05]  /*2fc0*/  BRA `(.L_x_56) ;  /* 0x0000000000107947 */ /* 0x000fea0003800000 */
.L_x_55:
[----:B------:R-:W-:Y:S02]  /*2fd0*/  MOV R0, 0xffffffff ;  /* 0xffffffff00007802 */ /* 0x000fe40000000f00 */
[----:B------:R-:W-:-:S03]  /*2fe0*/  MOV R4, 0x3010 ;  /* 0x0000301000047802 */ /* 0x000fc60000000f00 */
[----:B------:R2:W-:Y:S04]  /*2ff0*/  STS [UR6+0x120], R0 ;  /* 0x00012000ff007988 */ /* 0x0005e80008000806 */
[----:B-12--5:R-:W-:Y:S05]  /*3000*/  CALL.REL.NOINC `($__internal_1_$__cuda_sm10x_tcgen05_guardrail_trap_phase_invalid_during_alloc) ;  /* 0x00000050005c7944 */ /* 0x026fea0003c00000 */
.L_x_56:
[----:B------:R-:W-:Y:S05]  /*3010*/  WARPSYNC.ALL ;  /* 0x0000000000007948 */ /* 0x000fea0003800000 */
[----:B------:R-:W3:Y:S01]  /*3020*/  S2UR UR4, SR_CgaCtaId ;  /* 0x00000000000479c3 */ /* 0x000ee20000008800 */
[----:B------:R-:W-:Y:S01]  /*3030*/  UMOV UR26, 0x400 ;  /* 0x00000400001a7882 */ /* 0x000fe20000000000 */
[----:B------:R-:W-:-:S06]  /*3040*/  NOP ;  /* 0x0000000000007918 */ /* 0x000fcc0000000000 */
[----:B------:R-:W-:Y:S06]  /*3050*/  BAR.ARV 0x6, 0xa0 ;  /* 0x0182800000007b1d */ /* 0x000fec0000002000 */
[----:B------:R-:W4:Y:S01]  /*3060*/  LDCU UR5, c[0x0][0x38c] ;  /* 0x00007180ff0577ac */ /* 0x000f220008000800 */
[----:B------:R-:W-:Y:S01]  /*3070*/  LOP3.LUT R2, R2, 0xffff, RZ, 0xc0, !PT ;  /* 0x0000ffff02027812 */ /* 0x000fe200078ec0ff */
[----:B------:R-:W-:Y:S01]  /*3080*/  IMAD.MOV.U32 R11, RZ, RZ, 0x1 ;  /* 0x00000001ff0b7424 */ /* 0x000fe200078e00ff */
[----:B------:R-:W-:Y:S01]  /*3090*/  CS2R R8, SRZ ;  /* 0x0000000000087805 */ /* 0x000fe2000001ff00 */
[----:B------:R-:W1:Y:S01]  /*30a0*/  LDCU UR7, c[0x0][0x38c] ;  /* 0x00007180ff0777ac */ /* 0x000e620008000800 */
[----:B------:R-:W-:Y:S01]  /*30b0*/  R2UR UR27, R2 ;  /* 0x00000000021b72ca */ /* 0x000fe200000e0000 */
[----:B------:R-:W-:Y:S01]  /*30c0*/  IMAD.MOV.U32 R10, RZ, RZ, RZ ;  /* 0x000000ffff0a7224 */ /* 0x000fe200078e00ff */
[----:B------:R-:W-:Y:S01]  /*30d0*/  UMOV UR30, URZ ;  /* 0x000000ff001e7c82 */ /* 0x000fe20008000000 */
[----:B------:R-:W-:Y:S01]  /*30e0*/  UMOV UR24, URZ ;  /* 0x000000ff00187c82 */ /* 0x000fe20008000000 */
[----:B---3--:R-:W-:Y:S01]  /*30f0*/  ULEA UR26, UR4, UR26, 0x18 ;  /* 0x0000001a041a7291 */ /* 0x008fe2000f8ec0ff */
[----:B------:R-:W-:Y:S01]  /*3100*/  UMOV UR38, 0x0 ;  /* 0x0000000000267882 */ /* 0x000fe20000000000 */
[----:B------:R-:W-:-:S02]  /*3110*/  UMOV UR39, 0x4100910 ;  /* 0x0410091000277882 */ /* 0x000fc40000000000 */
[----:B------:R-:W-:Y:S02]  /*3120*/  UIADD3 UR4, UPT, UPT, UR26, 0x6800, URZ ;  /* 0x000068001a047890 */ /* 0x000fe4000fffe0ff */
[----:B------:R-:W-:Y:S02]  /*3130*/  UIADD3 UR6, UPT, UPT, UR26, 0xc800, URZ ;  /* 0x0000c8001a067890 */ /* 0x000fe4000fffe0ff */
[----:B----4-:R-:W-:Y:S01]  /*3140*/  UIADD3 UR5, UPT, UPT, UR5, 0x1f, URZ ;  /* 0x0000001f05057890 */ /* 0x010fe2000fffe0ff */
[----:B--2---:R-:W2:Y:S01]  /*3150*/  LDS R0, [UR26+0x120] ;  /* 0x0001201aff007984 */ /* 0x004ea20008000800 */
[----:B-1----:R-:W-:Y:S01]  /*3160*/  UMOV UR36, 0x0 ;  /* 0x0000000000247882 */ /* 0x002fe20000000000 */
[----:B------:R-:W-:Y:S01]  /*3170*/  UMOV UR37, 0x4100910 ;  /* 0x0410091000257882 */ /* 0x000fe20000000000 */
[----:B------:R-:W-:Y:S02]  /*3180*/  USHF.R.S32.HI UR40, URZ, 0x1f, UR5 ;  /* 0x0000001fff287899 */ /* 0x000fe40008011405 */
[----:B------:R-:W-:-:S02]  /*3190*/  UISETP.GE.AND UP4, UPT, UR7, 0x1, UPT ;  /* 0x000000010700788c */ /* 0x000fc4000bf86270 */
[----:B------:R-:W-:Y:S02]  /*31a0*/  ULEA.HI UR40, UR40, UR5, URZ, 0x5 ;  /* 0x0000000528287291 */ /* 0x000fe4000f8f28ff */
[----:B------:R-:W-:Y:S02]  /*31b0*/  USHF.R.U32.HI UR5, URZ, 0x4, UR4 ;  /* 0x00000004ff057899 */ /* 0x000fe40008011604 */
[----:B------:R-:W-:Y:S02]  /*31c0*/  USHF.R.S32.HI UR40, URZ, 0x5, UR40 ;  /* 0x00000005ff287899 */ /* 0x000fe40008011428 */
[----:B------:R-:W-:Y:S02]  /*31d0*/  USHF.R.U32.HI UR4, URZ, 0x4, UR6 ;  /* 0x00000004ff047899 */ /* 0x000fe40008011606 */
[----:B------:R-:W-:Y:S02]  /*31e0*/  UISETP.LT.AND UP0, UPT, UR40, 0x1, UPT ;  /* 0x000000012800788c */ /* 0x000fe4000bf01270 */
[----:B------:R-:W-:-:S02]  /*31f0*/  ULOP3.LUT UR5, UR5, 0x3fff, URZ, 0xc0, !UPT ;  /* 0x00003fff05057892 */ /* 0x000fc4000f8ec0ff */
[----:B------:R-:W-:Y:S02]  /*3200*/  ULOP3.LUT UR4, UR4, 0x3fff, URZ, 0xc0, !UPT ;  /* 0x00003fff04047892 */ /* 0x000fe4000f8ec0ff */
[----:B------:R-:W-:Y:S02]  /*3210*/  USEL UR41, UR40, 0x1, !UP0 ;  /* 0x0000000128297887 */ /* 0x000fe4000c000000 */
[----:B------:R-:W-:Y:S02]  /*3220*/  ULOP3.LUT UR28, UR5, 0x10000, URZ, 0xfc, !UPT ;  /* 0x00010000051c7892 */ /* 0x000fe4000f8efcff */
[----:B------:R-:W-:Y:S02]  /*3230*/  ULOP3.LUT UR29, UR4, 0x10000, URZ, 0xfc, !UPT ;  /* 0x00010000041d7892 */ /* 0x000fe4000f8efcff */
[----:B------:R-:W-:Y:S01]  /*3240*/  UIADD3 UR41, UPT, UPT, -UR41, URZ, URZ ;  /* 0x000000ff29297290 */ /* 0x000fe2000fffe1ff */
[----:B------:R-:W-:Y:S01]  /*3250*/  UMOV UR34, 0x0 ;  /* 0x0000000000227882 */ /* 0x000fe20000000000 */
[----:B------:R-:W-:Y:S01]  /*3260*/  UMOV UR35, 0x4100910 ;  /* 0x0410091000237882 */ /* 0x000fe20000000000 */
[----:B------:R-:W-:Y:S01]  /*3270*/  UMOV UR32, 0x0 ;  /* 0x0000000000207882 */ /* 0x000fe20000000000 */
[----:B------:R-:W-:Y:S01]  /*3280*/  UMOV UR33, 0x4100910 ;  /* 0x0410091000217882 */ /* 0x000fe20000000000 */
[----:B--2---:R-:W-:-:S15]  /*3290*/  R2UR UR42, R0 ;  /* 0x00000000002a72ca */ /* 0x004fde00000e0000 */
.L_x_65:
[----:B------:R-:W-:Y:S02]  /*32a0*/  LEA R0, R10, UR26, 0x3 ;  /* 0x0000001a0a007c11 */ /* 0x000fe4000f8e18ff */
[----:B------:R-:W-:Y:S02]  /*32b0*/  SHF.L.U32 R2, R9, 0x1f, RZ ;  /* 0x0000001f09027819 */ /* 0x000fe400000006ff */
[----:B------:R-:W-:Y:S01]  /*32c0*/  PLOP3.LUT P0, PT, PT, PT, UP4, 0x80, 0x8 ;  /* 0x000000000008781c */ /* 0x000fe20003f0f048 */
[----:B------:R-:W-:Y:S01]  /*32d0*/  VIADD R3, R0, 0x80 ;  /* 0x0000008000037836 */ /* 0x000fe20000000000 */
[----:B-1----:R-:W1:Y:S02]  /*32e0*/  SYNCS.PHASECHK.TRANS64.TRYWAIT P1, [R0+URZ+0x70], R2 ;  /* 0x00007002000075a7 */ /* 0x002e6400080211ff */
[----:B-1-3--:R-:W-:Y:S09]  /*32f0*/  @!P1 BRA `(.L_x_59) ;  /* 0x0000004800149947 */ /* 0x00aff20003800000 */
.L_x_134:
[----:B------:R-:W-:Y:S01]  /*3300*/  LEA R4, R10, UR26, 0x4 ;  /* 0x0000001a0a047c11 */ /* 0x000fe2000f8e20ff */
[----:B------:R-:W-:Y:S01]  /*3310*/  @UP4 ULEA UR4, UR24, UR26, 0x3 ;  /* 0x0000001a18044291 */ /* 0x000fe2000f8e18ff */
[----:B------:R-:W-:Y:S01]  /*3320*/  PLOP3.LUT P2, PT, PT, PT, PT, 0x80, 0x8 ;  /* 0x000000000008781c */ /* 0x000fe20003f4f070 */
[----:B------:R-:W-:Y:S01]  /*3330*/  ULEA UR31, UR30, UR26, 0x3 ;  /* 0x0000001a1e1f7291 */ /* 0x000fe2000f8e18ff */
[----:B------:R-:W-:Y:S02]  /*3340*/  PRMT R3, RZ, 0x654, R3 ;  /* 0x00000654ff037816 */ /* 0x000fe40000000003 */
[----:B------:R-:W2:Y:S01]  /*3350*/  LDS.128 R4, [R4+0x100] ;  /* 0x0001000004047984 */ /* 0x000ea20000000c00 */
[----:B-1----:R-:W-:Y:S02]  /*3360*/  @P0 SHF.L.U32 R2, R8, 0x1f, RZ ;  /* 0x0000001f08020819 */ /* 0x002fe400000006ff */
[----:B------:R-:W-:Y:S01]  /*3370*/  SHF.L.U32 R0, R11, 0x1f, RZ ;  /* 0x0000001f0b007819 */ /* 0x000fe200000006ff */
[----:B------:R-:W-:Y:S01]  /*3380*/  @!PT LDS RZ, [RZ] ;  /* 0x00000000fffff984 */ /* 0x000fe20000000800 */
[----:B------:R-:W-:Y:S01]  /*3390*/  @!PT LDS RZ, [RZ] ;  /* 0x00000000fffff984 */ /* 0x000fe20000000800 */
[----:B------:R-:W-:Y:S01]  /*33a0*/  @!PT LDS RZ, [RZ] ;  /* 0x00000000fffff984 */ /* 0x000fe20000000800 */
[----:B------:R-:W-:Y:S01]  /*33b0*/  @!PT LDS RZ, [RZ] ;  /* 0x00000000fffff984 */ /* 0x000fe20000000800 */
[----:B------:R1:W-:Y:S06]  /*33c0*/  MEMBAR.ALL.CTA ;  /* 0x0000000000007992 */ /* 0x0003ec0000008000 */
[----:B-1----:R-:W1:Y:S02]  /*33d0*/  FENCE.VIEW.ASYNC.S ;  /* 0x00000000000073c6 */ /* 0x002e640000000000 */
[----:B-1----:R1:W-:Y:S01]  /*33e0*/  SYNCS.ARRIVE.TRANS64.RED.A1T0 RZ, [R3+URZ], RZ ;  /* 0x000000ff03ff79a7 */ /* 0x0023e200081004ff */
[----:B------:R1:W3:Y:S01]  /*33f0*/  @P0 SYNCS.PHASECHK.TRANS64.TRYWAIT P2, [UR4], R2 ;  /* 0x00000002ff0005a7 */ /* 0x0002e20008041104 */
[----:B------:R-:W-:Y:S01]  /*3400*/  ULEA.HI UR4, UR30, UR30, URZ, 0x1 ;  /* 0x0000001e1e047291 */ /* 0x000fe2000f8f08ff */
[----:B--2---:R-:W-:-:S03]  /*3410*/  LOP3.LUT P1, RZ, R6, 0x1, RZ, 0xc0, !PT ;  /* 0x0000000106ff7812 */ /* 0x004fc6000782c0ff */
[----:B------:R-:W-:Y:S02]  /*3420*/  USHF.L.U32 UR11, UR4, 0x5, URZ ;  /* 0x00000005040b7899 */ /* 0x000fe400080006ff */
[----:B------:R-:W-:Y:S02]  /*3430*/  ULOP3.LUT UR4, UR4, 0xffe, URZ, 0xc0, !UPT ;  /* 0x00000ffe04047892 */ /* 0x000fe4000f8ec0ff */
[----:B------:R-:W-:Y:S02]  /*3440*/  ULOP3.LUT UR11, UR11, 0xffffffc0, URZ, 0xc0, !UPT ;  /* 0xffffffc00b0b7892 */ /* 0x000fe4000f8ec0ff */
[----:B------:R-:W-:Y:S02]  /*3450*/  UIADD3 UR4, UPT, UPT, -UR4, UR30, URZ ;  /* 0x0000001e04047290 */ /* 0x000fe4000fffe1ff */
[----:B------:R-:W-:Y:S01]  /*3460*/  UIADD3 UR11, UPT, UPT, UR42, UR11, URZ ;  /* 0x0000000b2a0b7290 */ /* 0x000fe2000fffe0ff */
[----:B------:R-:W2:Y:S03]  /*3470*/  SYNCS.PHASECHK.TRANS64.TRYWAIT P0, [UR31+0xb0], R0 ;  /* 0x0000b000ff0075a7 */ /* 0x000ea6000800111f */
[----:B------:R-:W-:Y:S01]  /*3480*/  ULEA UR11, UR4, UR11, 0x14 ;  /* 0x0000000b040b7291 */ /* 0x000fe2000f8ea0ff */
[----:B-123--:R-:W-:Y:S11]  /*3490*/  @!P0 BRA `(.L_x_60) ;  /* 0x0000004400c08947 */ /* 0x00eff60003800000 */
.L_x_136:
[----:B------:R-:W-:Y:S01]  /*34a0*/  IADD3 R10, PT, PT, R10, 0x1, RZ ;  /* 0x000000010a0a7810 */ /* 0x000fe20007ffe0ff */
[----:B------:R-:W-:Y:S06]  /*34b0*/  BRA.U !UP4, `(.L_x_61) ;  /* 0x000000010cc07547 */ /* 0x000fec000b800000 */
[----:B------:R-:W-:Y:S01]  /*34c0*/  UPLOP3.LUT UP2, UPT, UPT, UPT, UPT, 0x40, 0x4 ;  /* 0x000000000004789c */ /* 0x000fe20003f4e870 */
[----:B------:R-:W-:Y:S01]  /*34d0*/  UMOV UR23, UR41 ;  /* 0x0000002900177c82 */ /* 0x000fe20008000000 */
[----:B------:R-:W-:Y:S01]  /*34e0*/  UMOV UR22, UR40 ;  /* 0x0000002800167c82 */ /* 0x000fe20008000000 */
[----:B------:R-:W-:-:S08]  /*34f0*/  UMOV UR10, UR24 ;  /* 0x00000018000a7c82 */ /* 0x000fd00008000000 */
.L_x_64:
[----:B------:R-:W-:Y:S02]  /*3500*/  UIADD3 UR23, UPT, UPT, UR23, 0x1, URZ ;  /* 0x0000000117177890 */ /* 0x000fe4000fffe0ff */
[----:B--2---:R-:W-:Y:S02]  /*3510*/  ULEA UR5, UR10, UR26, 0x3 ;  /* 0x0000001a0a057291 */ /* 0x004fe4000f8e18ff */
[----:B------:R-:W-:Y:S01]  /*3520*/  UISETP.NE.AND UP3, UPT, UR23, URZ, UPT ;  /* 0x000000ff1700728c */ /* 0x000fe2000bf65270 */
[----:B---3--:R-:W-:Y:S10]  /*3530*/  @P2 BRA `(.L_x_62) ;  /* 0x00000000000c2947 */ /* 0x008ff40003800000 */
[----:B-1----:R-:W-:Y:S04]  /*3540*/  SHF.L.U32 R2, R8, 0x1f, RZ ;  /* 0x0000001f08027819 */ /* 0x002fe800000006ff */
[----:B------:R-:W1:Y:S02]  /*3550*/  SYNCS.PHASECHK.TRANS64.TRYWAIT P0, [UR5], R2 ;  /* 0x00000002ff0075a7 */ /* 0x000e640008001105 */
[----:B-1----:R-:W-:Y:S05]  /*3560*/  @!P0 BRA `(.L_x_63) ;  /* 0x0000004400a48947 */ /* 0x002fea0003800000 */
.L_x_62:
[----:B------:R-:W-:Y:S01]  /*3570*/  UISETP.NE.AND UP0, UPT, UR22, 0x1, UPT ;  /* 0x000000011600788c */ /* 0x000fe2000bf05270 */
[----:B------:R-:W-:Y:S01]  /*3580*/  PLOP3.LUT P2, PT, PT, PT, PT, 0x80, 0x8 ;  /* 0x000000000008781c */ /* 0x000fe20003f4f070 */
[----:B------:R-:W-:Y:S02]  /*3590*/  UIADD3 UR4, UPT, UPT, UR10, 0x1, URZ ;  /* 0x000000010a047890 */ /* 0x000fe4000fffe0ff */
[----:B------:R-:W-:Y:S02]  /*35a0*/  UIADD3 UR25, UPT, UPT, UR5, 0x18, URZ ;  /* 0x0000001805197890 */ /* 0x000fe4000fffe0ff */
[----:B------:R-:W-:Y:S01]  /*35b0*/  UISETP.NE.AND UP1, UPT, UR4, 0x3, UPT ;  /* 0x000000030400788c */ /* 0x000fe2000bf25270 */
[----:B------:R-:W-:Y:S01]  /*35c0*/  PLOP3.LUT P0, PT, PT, PT, UP0, 0x80, 0x8 ;  /* 0x000000000008781c */ /* 0x000fe20003f0f008 */
[----:B------:R-:W-:Y:S02]  /*35d0*/  UIADD3 UR22, UPT, UPT, UR22, -0x1, URZ ;  /* 0xffffffff16167890 */ /* 0x000fe4000fffe0ff */
[----:B------:R-:W-:Y:S02]  /*35e0*/  USEL UR6, URZ, 0x1, UP1 ;  /* 0x00000001ff067887 */ /* 0x000fe40008800000 */
[----:B------:R-:W-:Y:S01]  /*35f0*/  USEL UR24, UR4, URZ, UP1 ;  /* 0x000000ff04187287 */ /* 0x000fe20008800000 */
[----:B------:R-:W-:Y:S01]  /*3600*/  UMOV UR7, 0x40004040 ;  /* 0x4000404000077882 */ /* 0x000fe20000000000 */
[----:B------:R-:W-:Y:S02]  /*3610*/  UMOV UR5, 0x40004040 ;  /* 0x4000404000057882 */ /* 0x000fe40000000000 */
[----:B------:R-:W-:Y:S01]  /*3620*/  @UP0 ULEA UR4, UR24, UR26, 0x3 ;  /* 0x0000001a18040291 */ /* 0x000fe2000f8e18ff */
[----:B------:R-:W-:Y:S01]  /*3630*/  LOP3.LUT R8, R8, UR6, RZ, 0x3c, !PT ;  /* 0x0000000608087c12 */ /* 0x000fe2000f8e3cff */
[----:B------:R-:W-:Y:S01]  /*3640*/  ULEA UR6, UR10, UR29, 0x9 ;  /* 0x0000001d0a067291 */ /* 0x000fe2000f8e48ff */
[----:B------:R-:W-:Y:S02]  /*3650*/  UMOV UR21, 0x40004040 ;  /* 0x4000404000157882 */ /* 0x000fe40000000000 */
[----:B-1----:R-:W-:Y:S01]  /*3660*/  @P0 SHF.L.U32 R0, R8, 0x1f, RZ ;  /* 0x0000001f08000819 */ /* 0x002fe200000006ff */
[----:B------:R-:W-:Y:S02]  /*3670*/  UIADD3 UR20, UPT, UPT, UR6, 0x2, URZ ;  /* 0x0000000206147890 */ /* 0x000fe4000fffe0ff */
[----:B------:R-:W-:Y:S01]  /*3680*/  UIADD3 UR16, UPT, UPT, UR6, 0x4, URZ ;  /* 0x0000000406107890 */ /* 0x000fe2000fffe0ff */
[----:B------:R2:W3:Y:S01]  /*3690*/  @P0 SYNCS.PHASECHK.TRANS64.TRYWAIT P2, [UR4], R0 ;  /* 0x00000000ff0005a7 */ /* 0x0004e20008041104 */
[----:B------:R-:W-:Y:S02]  /*36a0*/  ULEA UR4, UR10, UR28, 0x9 ;  /* 0x0000001c0a047291 */ /* 0x000fe4000f8e48ff */
[----:B------:R-:W-:Y:S02]  /*36b0*/  UIADD3 UR12, UPT, UPT, UR6, 0x6, URZ ;  /* 0x00000006060c7890 */ /* 0x000fe4000fffe0ff */
[----:B------:R-:W-:Y:S02]  /*36c0*/  UIADD3 UR18, UPT, UPT, UR4, 0x2, URZ ;  /* 0x0000000204127890 */ /* 0x000fe4000fffe0ff */
[----:B------:R-:W-:Y:S02]  /*36d0*/  UIADD3 UR14, UPT, UPT, UR4, 0x4, URZ ;  /* 0x00000004040e7890 */ /* 0x000fe4000fffe0ff */
[----:B------:R-:W-:Y:S01]  /*36e0*/  UIADD3 UR8, UPT, UPT, UR4, 0x6, URZ ;  /* 0x0000000604087890 */ /* 0x000fe2000fffe0ff */
[----:B------:R2:W-:Y:S01]  /*36f0*/  UTCHMMA gdesc[UR4], gdesc[UR6], tmem[UR11], tmem[UR38], idesc[UR39], UP2 ;  /* 0x00ff2606040075ea */ /* 0x0005e2000900000b */
[----:B------:R-:W-:Y:S01]  /*3700*/  UPLOP3.LUT UP2, UPT, UPT, UPT, UPT, 0x80, 0x8 ;  /* 0x000000000008789c */ /* 0x000fe20003f4f070 */
[----:B------:R-:W-:Y:S01]  /*3710*/  UMOV UR19, 0x40004040 ;  /* 0x4000404000137882 */ /* 0x000fe20000000000 */
[----:B------:R-:W-:Y:S01]  /*3720*/  UMOV UR17, 0x40004040 ;  /* 0x4000404000117882 */ /* 0x000fe20000000000 */
[----:B------:R2:W-:Y:S01]  /*3730*/  UTCHMMA gdesc[UR18], gdesc[UR20], tmem[UR11], tmem[UR36], idesc[UR37], UPT ;  /* 0x00ff2414120075ea */ /* 0x0005e2000b80000b */
[----:B------:R-:W-:Y:S01]  /*3740*/  UMOV UR15, 0x40004040 ;  /* 0x40004040000f7882 */ /* 0x000fe20000000000 */
[----:B------:R-:W-:Y:S01]  /*3750*/  UMOV UR13, 0x40004040 ;  /* 0x40004040000d7882 */ /* 0x000fe20000000000 */
[----:B------:R-:W-:Y:S01]  /*3760*/  UMOV UR9, 0x40004040 ;  /* 0x4000404000097882 */ /* 0x000fe20000000000 */
[----:B------:R2:W-:Y:S01]  /*3770*/  UTCHMMA gdesc[UR14], gdesc[UR16], tmem[UR11], tmem[UR34], idesc[UR35], UPT ;  /* 0x00ff22100e0075ea */ /* 0x0005e2000b80000b */
[----:B------:R2:W-:Y:S01]  /*3780*/  UTCHMMA gdesc[UR8], gdesc[UR12], tmem[UR11], tmem[UR32], idesc[UR33], UPT ;  /* 0x00ff200c080075ea */ /* 0x0005e2000b80000b */
[----:B------:R2:W-:Y:S01]  /*3790*/  UTCBAR.MULTICAST [UR25], URZ, UR27 ;  /* 0x000000ff190073e9 */ /* 0x0005e2000800081b */
[----:B------:R-:W-:Y:S01]  /*37a0*/  UMOV UR10, UR24 ;  /* 0x00000018000a7c82 */ /* 0x000fe20008000000 */
[----:B------:R-:W-:Y:S05]  /*37b0*/  BRA.U UP3, `(.L_x_64) ;  /* 0xfffffffd03507547 */ /* 0x000fea000b83ffff */
.L_x_61:
[----:B--2---:R-:W-:Y:S01]  /*37c0*/  UIADD3 UR4, UPT, UPT, UR30, 0x1, URZ ;  /* 0x000000011e047890 */ /* 0x004fe2000fffe0ff */
[C---:B------:R-:W-:Y:S01]  /*37d0*/  ISETP.NE.AND P0, PT, R10.reuse, 0x2, PT ;  /* 0x000000020a00780c */ /* 0x040fe20003f05270 */
[----:B------:R-:W-:Y:S02]  /*37e0*/  UIADD3 UR5, UPT, UPT, UR31, 0x90, URZ ;  /* 0x000000901f057890 */ /* 0x000fe4000fffe0ff */
[----:B------:R-:W-:Y:S01]  /*37f0*/  UISETP.NE.AND UP0, UPT, UR4, 0x4, UPT ;  /* 0x000000040400788c */ /* 0x000fe2000bf05270 */
[----:B-1----:R-:W-:Y:S02]  /*3800*/  SEL R0, RZ, 0x1, P0 ;  /* 0x00000001ff007807 */ /* 0x002fe40000000000 */
[----:B------:R-:W-:Y:S01]  /*3810*/  SEL R10, R10, RZ, P0 ;  /* 0x000000ff0a0a7207 */ /* 0x000fe20000000000 */
[----:B------:R-:W-:Y:S01]  /*3820*/  USEL UR6, URZ, 0x1, UP0 ;  /* 0x00000001ff067887 */ /* 0x000fe20008000000 */
[----:B------:R-:W-:Y:S01]  /*3830*/  LOP3.LUT R9, R9, R0, RZ, 0x3c, !PT ;  /* 0x0000000009097212 */ /* 0x000fe200078e3cff */
[----:B------:R-:W-:Y:S01]  /*3840*/  USEL UR30, UR4, URZ, UP0 ;  /* 0x000000ff041e7287 */ /* 0x000fe20008000000 */
[----:B------:R1:W-:Y:S03]  /*3850*/  UTCBAR [UR5], URZ ;  /* 0x000000ff050073e9 */ /* 0x0003e600080000ff */
[----:B------:R-:W-:Y:S01]  /*3860*/  LOP3.LUT R11, R11, UR6, RZ, 0x3c, !PT ;  /* 0x000000060b0b7c12 */ /* 0x000fe2000f8e3cff */
[----:B------:R-:W-:Y:S07]  /*3870*/  @P1 BRA `(.L_x_65) ;  /* 0xfffffff800881947 */ /* 0x000fee000383ffff */
[----:B------:R-:W2:Y:S01]  /*3880*/  S2UR UR8, SR_CgaCtaId ;  /* 0x00000000000879c3 */ /* 0x000ea20000008800 */
[----:B------:R-:W-:Y:S01]  /*3890*/  ELECT P0, URZ, PT ;  /* 0x0000000000ff782f */ /* 0x000fe20003800000 */
[----:B------:R-:W-:Y:S01]  /*38a0*/  IMAD.MOV.U32 R0, RZ, RZ, 0x1 ;  /* 0x00000001ff007424 */ /* 0x000fe200078e00ff */
[----:B------:R-:W-:Y:S01]  /*38b0*/  UIADD3 UR26, UPT, UPT, UR26, 0xb0, URZ ;  /* 0x000000b01a1a7890 */ /* 0x000fe2000fffe0ff */
[----:B------:R-:W-:Y:S01]  /*38c0*/  SHF.L.U32 R2, R11, 0x1f, RZ ;  /* 0x0000001f0b027819 */ /* 0x000fe200000006ff */
[----:B------:R-:W-:-:S03]  /*38d0*/  UMOV UR4, 0x40 ;  /* 0x0000004000047882 */ /* 0x000fc60000000000 */
[----:B------:R-:W-:Y:S01]  /*38e0*/  UVIRTCOUNT.DEALLOC.SMPOOL 0x80 ;  /* 0x000000800000784c */ /* 0x000fe20000000000 */
[----:B--2---:R-:W-:Y:S02]  /*38f0*/  ULEA UR8, UR8, UR4, 0x18 ;  /* 0x0000000408087291 */ /* 0x004fe4000f8ec0ff */
[----:B------:R-:W-:-:S07]  /*3900*/  ULEA UR4, UR30, UR26, 0x3 ;  /* 0x0000001a1e047291 */ /* 0x000fce000f8e18ff */
[----:B------:R2:W-:Y:S02]  /*3910*/  @P0 STS.U8 [UR8+0x1c], R0 ;  /* 0x00001c00ff000988 */ /* 0x0005e40008000008 */
[----:B------:R-:W4:Y:S02]  /*3920*/  SYNCS.PHASECHK.TRANS64.TRYWAIT P0, [UR4], R2 ;  /* 0x00000002ff0075a7 */ /* 0x000f240008001104 */
[----:B--2-4-:R-:W-:Y:S05]  /*3930*/  @!P0 BRA `(.L_x_66) ;  /* 0x0000004000c88947 */ /* 0x014fea0003800000 */
.L_x_139:
[----:B------:R-:W-:-:S04]  /*3940*/  UIADD3 UR4, UPT, UPT, UR30, 0x1, URZ ;  /* 0x000000011e047890 */ /* 0x000fc8000fffe0ff */
[----:B------:R-:W-:-:S04]  /*3950*/  UISETP.NE.AND UP0, UPT, UR4, 0x4, UPT ;  /* 0x000000040400788c */ /* 0x000fc8000bf05270 */
[----:B------:R-:W-:Y:S02]  /*3960*/  USEL UR6, URZ, 0x1, UP0 ;  /* 0x00000001ff067887 */ /* 0x000fe40008000000 */
[----:B------:R-:W-:-:S04]  /*3970*/  USEL UR4, UR4, URZ, UP0 ;  /* 0x000000ff04047287 */ /* 0x000fc80008000000 */
[----:B-1----:R-:W-:Y:S01]  /*3980*/  ULEA UR5, UR4, UR26, 0x3 ;  /* 0x0000001a04057291 */ /* 0x002fe2000f8e18ff */
[----:B--2---:R-:W-:-:S04]  /*3990*/  LOP3.LUT R2, R11, UR6, RZ, 0x3c, !PT ;  /* 0x000000060b027c12 */ /* 0x004fc8000f8e3cff */
[----:B------:R-:W-:-:S04]  /*39a0*/  SHF.L.U32 R3, R2, 0x1f, RZ ;  /* 0x0000001f02037819 */ /* 0x000fc800000006ff */
[----:B------:R-:W1:Y:S02]  /*39b0*/  SYNCS.PHASECHK.TRANS64.TRYWAIT P0, [UR5], R3 ;  /* 0x00000003ff0075a7 */ /* 0x000e640008001105 */
[----:B-1----:R-:W-:Y:S05]  /*39c0*/  @!P0 BRA `(.L_x_67) ;  /* 0x0000004000bc8947 */ /* 0x002fea0003800000 */
.L_x_141:
        /* <DEDUP_REMOVED lines=9> */
.L_x_143:
[----:B------:R-:W-:-:S04]  /*3a60*/  UIADD3 UR4, UPT, UPT, UR4, 0x1, URZ ;  /* 0x0000000104047890 */ /* 0x000fc8000fffe0ff */
[----:B------:R-:W-:-:S04]  /*3a70*/  UISETP.NE.AND UP0, UPT, UR4, 0x4, UPT ;  /* 0x000000040400788c */ /* 0x000fc8000bf05270 */
[----:B------:R-:W-:Y:S02]  /*3a80*/  USEL UR5, URZ, 0x1, UP0 ;  /* 0x00000001ff057887 */ /* 0x000fe40008000000 */
[----:B------:R-:W-:-:S04]  /*3a90*/  USEL UR4, UR4, URZ, UP0 ;  /* 0x000000ff04047287 */ /* 0x000fc80008000000 */
[----:B------:R-:W-:Y:S01]  /*3aa0*/  ULEA UR4, UR4, UR26, 0x3 ;  /* 0x0000001a04047291 */ /* 0x000fe2000f8e18ff */
[----:B------:R-:W-:-:S04]  /*3ab0*/  LOP3.LUT R2, R2, UR5, RZ, 0x3c, !PT ;  /* 0x0000000502027c12 */ /* 0x000fc8000f8e3cff */
[----:B------:R-:W-:-:S04]  /*3ac0*/  SHF.L.U32 R2, R2, 0x1f, RZ ;  /* 0x0000001f02027819 */ /* 0x000fc800000006ff */
[----:B------:R-:W2:Y:S02]  /*3ad0*/  SYNCS.PHASECHK.TRANS64.TRYWAIT P0, [UR4], R2 ;  /* 0x00000002ff0075a7 */ /* 0x000ea40008001104 */
[----:B--2---:R-:W-:Y:S05]  /*3ae0*/  @!P0 BRA `(.L_x_69) ;  /* 0x0000004000a48947 */ /* 0x004fea0003800000 */
.L_x_145:
[----:B------:R-:W-:Y:S01]  /*3af0*/  NOP ;  /* 0x0000000000007918 */ /* 0x000fe20000000000 */
[----:B-1----:R-:W1:Y:S01]  /*3b00*/  LDS R0, [UR8+0x14] ;  /* 0x00001408ff007984 */ /* 0x002e620008000800 */
[----:B------:R-:W-:Y:S01]  /*3b10*/  ULOP3.LUT UR4, UR42, 0xffff, URZ, 0xc0, !UPT ;  /* 0x0000ffff2a047892 */ /* 0x000fe2000f8ec0ff */
[----:B------:R-:W-:Y:S01]  /*3b20*/  UMOV UR5, 0xffff ;  /* 0x0000ffff00057882 */ /* 0x000fe20000000000 */
[----:B------:R-:W-:Y:S02]  /*3b30*/  UMOV UR6, 0x1 ;  /* 0x0000000100067882 */ /* 0x000fe40000000000 */
[----:B------:R-:W-:-:S04]  /*3b40*/  USHF.R.U32.HI UR4, URZ, 0x5, UR4 ;  /* 0x00000005ff047899 */ /* 0x000fc80008011604 */
[----:B------:R-:W-:Y:S02]  /*3b50*/  USHF.L.U32 UR5, UR5, UR4, URZ ;  /* 0x0000000405057299 */ /* 0x000fe400080006ff */
[----:B------:R-:W-:-:S04]  /*3b60*/  USHF.L.U32 UR4, UR6, UR4, URZ ;  /* 0x0000000406047299 */ /* 0x000fc800080006ff */
[----:B-1----:R-:W-:-:S04]  /*3b70*/  LOP3.LUT R0, R0, UR5, RZ, 0xc0, !PT ;  /* 0x0000000500007c12 */ /* 0x002fc8000f8ec0ff */
[----:B------:R-:W-:-:S13]  /*3b80*/  ISETP.NE.AND P0, PT, R0, UR5, PT ;  /* 0x0000000500007c0c */ /* 0x000fda000bf05270 */
[----:B------:R-:W-:Y:S05]  /*3b90*/  @P0 BRA `(.L_x_70) ;  /* 0x0000000000580947 */ /* 0x000fea0003800000 */
[----:B------:R-:W1:Y:S02]  /*3ba0*/  LDS R0, [UR8+0x18] ;  /* 0x00001808ff007984 */ /* 0x000e640008000800 */
[----:B-1----:R-:W-:-:S04]  /*3bb0*/  LOP3.LUT R0, R0, UR4, RZ, 0xc0, !PT ;  /* 0x0000000400007c12 */ /* 0x002fc8000f8ec0ff */
[----:B------:R-:W-:-:S13]  /*3bc0*/  ISETP.NE.AND P0, PT, R0, UR4, PT ;  /* 0x0000000400007c0c */ /* 0x000fda000bf05270 */
[----:B------:R-:W-:Y:S05]  /*3bd0*/  @P0 BRA `(.L_x_71) ;  /* 0x00000000003c0947 */ /* 0x000fea0003800000 */
[----:B------:R-:W1:Y:S01]  /*3be0*/  S2R R2, SR_LANEID ;  /* 0x0000000000027919 */ /* 0x000e620000000000 */
[----:B------:R-:W-:-:S06]  /*3bf0*/  ULOP3.LUT UR5, URZ, UR5, URZ, 0x33, !UPT ;  /* 0x00000005ff057292 */ /* 0x000fcc000f8e33ff */
[----:B------:R-:W-:-:S04]  /*3c00*/  IMAD.U32 R0, RZ, RZ, UR5 ;  /* 0x00000005ff007e24 */ /* 0x000fc8000f8e00ff */
[----:B------:R2:W4:Y:S02]  /*3c10*/  REDUX UR7, R0 ;  /* 0x00000000000773c4 */ /* 0x0005240000000000 */
[----:B------:R1:W-:Y:S01]  /*3c20*/  UTCATOMSWS.AND URZ, UR5 ;  /* 0x0000000500ff79e3 */ /* 0x0003e20008000000 */
[----:B--2---:R-:W-:Y:S01]  /*3c30*/  LOP3.LUT R0, RZ, UR4, RZ, 0x33, !PT ;  /* 0x00000004ff007c12 */ /* 0x004fe2000f8e33ff */
[----:B------:R-:W-:Y:S02]  /*3c40*/  VOTEU.ANY UR4, UPT, PT ;  /* 0x0000000000047886 */ /* 0x000fe400038e0100 */
[----:B------:R-:W-:Y:S02]  /*3c50*/  UFLO.U32 UR4, UR4 ;  /* 0x00000004000472bd */ /* 0x000fe400080e0000 */
[----:B------:R-:W2:Y:S04]  /*3c60*/  REDUX UR6, R0 ;  /* 0x00000000000673c4 */ /* 0x000ea80000000000 */
[----:B-1----:R-:W-:-:S02]  /*3c70*/  ISETP.EQ.U32.AND P0, PT, R2, UR4, PT ;  /* 0x0000000402007c0c */ /* 0x002fc4000bf02070 */
[----:B----4-:R-:W-:-:S11]  /*3c80*/  MOV R2, UR7 ;  /* 0x0000000700027c02 */ /* 0x010fd60008000f00 */
[----:B------:R1:W-:Y:S01]  /*3c90*/  @P0 ATOMS.AND RZ, [UR8+0x14], R2 ;  /* 0x00001402ffff098c */ /* 0x0003e2000a800008 */
[----:B--2---:R-:W-:-:S05]  /*3ca0*/  IMAD.U32 R0, RZ, RZ, UR6 ;  /* 0x00000006ff007e24 */ /* 0x004fca000f8e00ff */
[----:B------:R1:W-:Y:S01]  /*3cb0*/  @P0 ATOMS.AND RZ, [UR8+0x18], R0 ;  /* 0x00001800ffff098c */ /* 0x0003e2000a800008 */
[----:B------:R-:W-:Y:S05]  /*3cc0*/  BRA `(.L_x_72) ;  /* 0x0000000000147947 */ /* 0x000fea0003800000 */
.L_x_71:
[----:B------:R-:W-:Y:S02]  /*3cd0*/  MOV R2, 0x3cf0 ;  /* 0x00003cf000027802 */ /* 0x000fe40000000f00 */
[----:B---3-5:R-:W-:Y:S05]  /*3ce0*/  CALL.REL.NOINC `($__internal_0_$__cuda_sm10x_tcgen05_guardrail_trap_col_being_dealloced_not_returned_by_alloc) ;  /* 0x0000004400187944 */ /* 0x028fea0003c00000 */
[----:B------:R-:W-:Y:S05]  /*3cf0*/  BRA `(.L_x_72) ;  /* 0x0000000000087947 */ /* 0x000fea0003800000 */
.L_x_70:
[----:B------:R-:W-:Y:S02]  /*3d00*/  MOV R2, 0x3d20 ;  /* 0x00003d2000027802 */ /* 0x000fe40000000f00 */
[----:B---3-5:R-:W-:Y:S05]  /*3d10*/  CALL.REL.NOINC `($__internal_2_$__cuda_sm10x_tcgen05_guardrail_trap_unallocated_columns_being_dealloced) ;  /* 0x0000004400247944 */ /* 0x028fea0003c00000 */
.L_x_72:
[----:B------:R-:W-:Y:S01]  /*3d20*/  NOP ;  /* 0x0000000000007918 */ /* 0x000fe20000000000 */
[----:B------:R-:W-:Y:S05]  /*3d30*/  EXIT ;  /* 0x000000000000794d */ /* 0x000fea0003800000 */
.L_x_54:
[----:B------:R-:W-:-:S09]  /*3d40*/  UISETP.NE.OR UP0, UPT, UR18, 0x3, !UP3 ;  /* 0x000000031200788c */ /* 0x000fd2000df05670 */
[----:B------:R-:W-:Y:S05]  /*3d50*/  BRA.U UP0, `(.L_x_73) ;  /* 0x0000001100247547 */ /* 0x000fea000b800000 */
[----:B------:R-:W2:Y:S01]  /*3d60*/  LDCU.64 UR4, c[0x0][0x888] ;  /* 0x00011100ff0477ac */ /* 0x000ea20008000a00 */
[----:B------:R-:W3:Y:S01]  /*3d70*/  LDC.64 R12, c[0x0][0x348] ;  /* 0x0000d200ff0c7b82 */ /* 0x000ee20000000a00 */
[----:B------:R-:W-:Y:S02]  /*3d80*/  HFMA2 R9, -RZ, RZ, 0, 0 ;  /* 0x00000000ff097431 */ /* 0x000fe400000001ff */
[----:B------:R-:W-:Y:S01]  /*3d90*/  IMAD.MOV.U32 R11, RZ, RZ, 0x1 ;  /* 0x00000001ff0b7424 */ /* 0x000fe200078e00ff */
[----:B------:R-:W4:Y:S01]  /*3da0*/  LDCU UR37, c[0x0][0x370] ;  /* 0x00006e00ff2577ac */ /* 0x000f220008000800 */
[----:B------:R-:W-:Y:S01]  /*3db0*/  IMAD.MOV.U32 R10, RZ, RZ, RZ ;  /* 0x000000ffff0a7224 */ /* 0x000fe200078e00ff */
[----:B------:R-:W-:Y:S01]  /*3dc0*/  MOV R3, 0x2000 ;  /* 0x0000200000037802 */ /* 0x000fe20000000f00 */
[----:B------:R-:W4:Y:S01]  /*3dd0*/  LDCU.128 UR32, c[0x0][0xb10] ;  /* 0x00016200ff2077ac */ /* 0x000f220008000c00 */
[----:B------:R-:W1:Y:S01]  /*3de0*/  LDCU UR31, c[0x0][0x374] ;  /* 0x00006e80ff1f77ac */ /* 0x000e620008000800 */
[----:B------:R-:W1:Y:S01]  /*3df0*/  LDCU.64 UR28, c[0x0][0x890] ;  /* 0x00011200ff1c77ac */ /* 0x000e620008000a00 */
[----:B--2---:R-:W-:Y:S01]  /*3e00*/  UISETP.NE.U32.AND UP0, UPT, UR4, URZ, UPT ;  /* 0x000000ff0400728c */ /* 0x004fe2000bf05070 */
[----:B------:R-:W2:Y:S01]  /*3e10*/  LDCU UR15, c[0x0][0xb0c] ;  /* 0x00016180ff0f77ac */ /* 0x000ea20008000800 */
[----:B------:R-:W3:Y:S01]  /*3e20*/  LDCU UR41, c[0x0][0xb20] ;  /* 0x00016400ff2977ac */ /* 0x000ee20008000800 */
[----:B------:R-:W3:Y:S01]  /*3e30*/  LDCU UR4, c[0x0][0xb30] ;  /* 0x00016600ff0477ac */ /* 0x000ee20008000800 */
[----:B----4-:R-:W-:-:S02]  /*3e40*/  UIMAD.WIDE.U32 UR6, UR37, UR32, URZ ;  /* 0x00000020250672a5 */ /* 0x010fc4000f8e00ff */
[----:B-1----:R-:W-:Y:S02]  /*3e50*/  UIMAD.WIDE.U32 UR8, UR31, UR35, URZ ;  /* 0x000000231f0872a5 */ /* 0x002fe4000f8e00ff */
[----:B------:R-:W-:Y:S02]  /*3e60*/  USEL UR40, URZ, 0x1, UP5 ;  /* 0x00000001ff287887 */ /* 0x000fe4000a800000 */
[----:B------:R-:W-:Y:S02]  /*3e70*/  UISETP.NE.U32.AND UP6, UPT, UR28, URZ, UPT ;  /* 0x000000ff1c00728c */ /* 0x000fe4000bfc5070 */
[----:B------:R-:W-:Y:S01]  /*3e80*/  UISETP.NE.AND.EX UP5, UPT, UR5, URZ, UPT, UP0 ;  /* 0x000000ff0500728c */ /* 0x000fe2000bfa5300 */
[----:B------:R-:W-:Y:S01]  /*3e90*/  UMOV UR24, 0x400 ;  /* 0x0000040000187882 */ /* 0x000fe20000000000 */
[----:B------:R-:W-:Y:S01]  /*3ea0*/  UISETP.NE.AND UP0, UPT, UR42, 0x1, UPT ;  /* 0x000000012a00788c */ /* 0x000fe2000bf05270 */
[----:B------:R-:W-:Y:S01]  /*3eb0*/  UMOV UR6, UR7 ;  /* 0x0000000700067c82 */ /* 0x000fe20008000000 */
[----:B------:R-:W-:Y:S01]  /*3ec0*/  UMOV UR38, UR9 ;  /* 0x0000000900267c82 */ /* 0x000fe20008000000 */
[----:B--2---:R-:W-:Y:S01]  /*3ed0*/  UISETP.NE.AND UP0, UPT, UR15, 0x1, UPT ;  /* 0x000000010f00788c */ /* 0x004fe2000bf05270 */
[----:B------:R-:W-:Y:S01]  /*3ee0*/  UMOV UR25, URZ ;  /* 0x000000ff00197c82 */ /* 0x000fe20008000000 */
[----:B------:R-:W-:-:S02]  /*3ef0*/  UPLOP3.LUT UP4, UPT, UPT, UPT, UPT, 0x40, 0x4 ;  /* 0x000000000004789c */ /* 0x000fc40003f8e870 */
[----:B------:R-:W-:Y:S01]  /*3f00*/  UISETP.GE.AND UP2, UPT, UR42, 0x1, UPT ;  /* 0x000000012a00788c */ /* 0x000fe2000bf46270 */
[----:B------:R-:W1:Y:S01]  /*3f10*/  LDCU.64 UR16, c[0x0][0xb28] ;  /* 0x00016500ff1077ac */ /* 0x000e620008000a00 */
[----:B------:R-:W-:Y:S02]  /*3f20*/  ULEA UR24, UR54, UR24, 0x18 ;  /* 0x0000001836187291 */ /* 0x000fe4000f8ec0ff */
[----:B------:R-:W-:Y:S02]  /*3f30*/  UISETP.NE.AND.EX UP6, UPT, UR29, URZ, UPT, UP6 ;  /* 0x000000ff1d00728c */ /* 0x000fe4000bfc5360 */
[----:B------:R-:W-:Y:S02]  /*3f40*/  USHF.R.U32.HI UR39, URZ, UR33, UR6 ;  /* 0x00000021ff277299 */ /* 0x000fe40008011606 */
[----:B---3--:R-:W-:Y:S02]  /*3f50*/  USHF.R.U32.HI UR38, URZ, UR41, UR38 ;  /* 0x00000029ff267299 */ /* 0x008fe40008011626 */
[----:B------:R-:W-:-:S02]  /*3f60*/  UISETP.NE.AND UP0, UPT, UR34, 0x1, UPT ;  /* 0x000000012200788c */ /* 0x000fc4000bf05270 */
[----:B------:R-:W-:-:S11]  /*3f70*/  UISETP.NE.AND UP3, UPT, UR4, 0x1, UPT ;  /* 0x000000010400788c */ /* 0x000fd6000bf65270 */
.L_x_82:
[C---:B------:R-:W-:Y:S02]  /*3f80*/  LEA R8, R10.reuse, UR24, 0x3 ;  /* 0x000000180a087c11 */ /* 0x040fe4000f8e18ff */
[----:B------:R-:W-:Y:S02]  /*3f90*/  SHF.L.U32 R0, R9, 0x1f, RZ ;  /* 0x0000001f09007819 */ /* 0x000fe400000006ff */
[----:B------:R-:W-:Y:S02]  /*3fa0*/  LEA R4, R10, UR24, 0x4 ;  /* 0x000000180a047c11 */ /* 0x000fe4000f8e20ff */
[----:B--2---:R-:W2:Y:S02]  /*3fb0*/  SYNCS.PHASECHK.TRANS64.TRYWAIT P0, [R8+URZ+0x70], R0 ;  /* 0x00007000080075a7 */ /* 0x004ea400080011ff */
[----:B--2---:R-:W-:Y:S05]  /*3fc0*/  @!P0 BRA `(.L_x_74) ;  /* 0x0000003c00848947 */ /* 0x004fea0003800000 */
.L_x_146:
[----:B------:R-:W3:Y:S01]  /*3fd0*/  LDS.128 R4, [R4+0x100] ;  /* 0x0001000004047984 */ /* 0x000ee20000000c00 */
[----:B------:R-:W-:Y:S01]  /*3fe0*/  UISETP.GE.AND UP0, UPT, UR42, 0x1, UPT ;  /* 0x000000012a00788c */ /* 0x000fe2000bf06270 */
[----:B------:R-:W-:Y:S01]  /*3ff0*/  @!PT LDS RZ, [RZ] ;  /* 0x00000000fffff984 */ /* 0x000fe20000000800 */
[----:B------:R-:W-:Y:S01]  /*4000*/  @!PT LDS RZ, [RZ] ;  /* 0x00000000fffff984 */ /* 0x000fe20000000800 */
[----:B------:R-:W-:Y:S01]  /*4010*/  @!PT LDS RZ, [RZ] ;  /* 0x00000000fffff984 */ /* 0x000fe20000000800 */
[----:B------:R-:W-:Y:S01]  /*4020*/  @!PT LDS RZ, [RZ] ;  /* 0x00000000fffff984 */ /* 0x000fe20000000800 */
[----:B------:R4:W-:Y:S06]  /*4030*/  MEMBAR.ALL.CTA ;  /* 0x0000000000007992 */ /* 0x0009ec0000008000 */
[----:B----4-:R-:W4:Y:S01]  /*4040*/  FENCE.VIEW.ASYNC.S ;  /* 0x00000000000073c6 */ /* 0x010f220000000000 */
[----:B---3--:R-:W-:Y:S11]  /*4050*/  LOP3.LUT P0, RZ, R6, 0x1, RZ, 0xc0, !PT ;  /* 0x0000000106ff7812 */ /* 0x008ff6000780c0ff */
[----:B------:R-:W-:Y:S02]  /*4060*/  @!UPT UIADD3 URZ, UPT, UPT, URZ, URZ, URZ ;  /* 0x000000fffffff290 */ /* 0x000fe4000fffe0ff */
[----:B----4-:R-:W-:Y:S01]  /*4070*/  VOTEU.ANY UP2, P0 ;  /* 0x0000000000ff7886 */ /* 0x010fe20000040100 */
[----:B------:R-:W-:Y:S11]  /*4080*/  PLOP3.LUT P0, PT, PT, PT, UP2, 0x80, 0x8 ;  /* 0x000000000008781c */ /* 0x000ff60003f0f028 */
[----:B------:R-:W-:Y:S02]  /*4090*/  @!UPT UIADD3 URZ, UPT, UPT, URZ, URZ, URZ ;  /* 0x000000fffffff290 */ /* 0x000fe4000fffe0ff */
[----:B--2---:R-:W-:Y:S02]  /*40a0*/  @P0 SHF.R.U32.HI R0, RZ, 0x10, R5 ;  /* 0x00000010ff000819 */ /* 0x004fe40000011605 */
[----:B------:R-:W-:Y:S02]  /*40b0*/  @P0 MOV R2, R4 ;  /* 0x0000000400020202 */ /* 0x000fe40000000f00 */
[----:B------:R-:W-:Y:S01]  /*40c0*/  @P0 R2UR UR4, R0 ;  /* 0x00000000000402ca */ /* 0x000fe200000e0000 */
[----:B------:R-:W-:Y:S01]  /*40d0*/  VIADD R0, R8, 0x80 ;  /* 0x0000008008007836 */ /* 0x000fe20000000000 */
[----:B------:R-:W-:Y:S02]  /*40e0*/  @P0 LOP3.LUT R4, R5, 0xffff, RZ, 0xc0, !PT ;  /* 0x0000ffff05040812 */ /* 0x000fe400078ec0ff */
[----:B------:R-:W-:Y:S02]  /*40f0*/  @P0 R2UR UR6, R2 ;  /* 0x00000000020602ca */ /* 0x000fe400000e0000 */
[----:B------:R-:W-:Y:S02]  /*4100*/  PRMT R0, RZ, 0x654, R0 ;  /* 0x00000654ff007816 */ /* 0x000fe40000000000 */
[----:B------:R-:W-:Y:S02]  /*4110*/  @P0 R2UR UR5, R4 ;  /* 0x00000000040502ca */ /* 0x000fe400000e0000 */
[----:B------:R2:W-:Y:S03]  /*4120*/  SYNCS.ARRIVE.TRANS64.RED.A1T0 RZ, [R0+URZ], RZ ;  /* 0x000000ff00ff79a7 */ /* 0x0005e600081004ff */
[----:B------:R-:W-:Y:S04]  /*4130*/  @UP2 UMOV UR27, UR4 ;  /* 0x00000004001b2c82 */ /* 0x000fe80008000000 */
[----:B------:R-:W-:Y:S04]  /*4140*/  @UP2 UMOV UR14, UR6 ;  /* 0x00000006000e2c82 */ /* 0x000fe80008000000 */
[----:B------:R-:W-:Y:S01]  /*4150*/  @UP2 UMOV UR13, UR5 ;  /* 0x00000005000d2c82 */ /* 0x000fe20008000000 */
[----:B------:R-:W-:Y:S05]  /*4160*/  BRA.U !UP0, `(.L_x_75) ;  /* 0x0000000108c07547 */ /* 0x000fea000b800000 */
[----:B------:R-:W-:Y:S02]  /*4170*/  UIMAD.WIDE.U32 UR8, UR13, UR35, URZ ;  /* 0x000000230d0872a5 */ /* 0x000fe4000f8e00ff */
[----:B------:R-:W-:Y:S02]  /*4180*/  UP2UR UR12, UPR, URZ, 0x4 ;  /* 0x00000004ff0c7883 */ /* 0x000fe40008000000 */
[----:B------:R-:W-:Y:S02]  /*4190*/  UISETP.NE.AND UP2, UPT, UR34, 0x1, UPT ;  /* 0x000000012200788c */ /* 0x000fe4000bf45270 */
[----:B------:R-:W-:Y:S02]  /*41a0*/  UIMAD.WIDE.U32 UR10, UR14, UR32, URZ ;  /* 0x000000200e0a72a5 */ /* 0x000fe4000f8e00ff */
[----:B------:R-:W-:Y:S02]  /*41b0*/  USEL UR4, UR31, UR38, !UP2 ;  /* 0x000000261f047287 */ /* 0x000fe4000d000000 */
[----:B------:R-:W-:Y:S02]  /*41c0*/  UISETP.NE.AND UP0, UPT, UR15, 0x1, UPT ;  /* 0x000000010f00788c */ /* 0x000fe4000bf05270 */
[----:B------:R-:W-:Y:S02]  /*41d0*/  UP2UR UR22, UPR, URZ, 0x2 ;  /* 0x00000002ff167883 */ /* 0x000fe40008000000 */
[----:B------:R-:W-:Y:S02]  /*41e0*/  UISETP.NE.AND UP1, UPT, UR42, 0x1, UPT ;  /* 0x000000012a00788c */ /* 0x000fe4000bf25270 */
[----:B-1----:R-:W-:Y:S02]  /*41f0*/  UIMAD.WIDE.U32 UR18, UR4, UR16, URZ ;  /* 0x00000010041272a5 */ /* 0x002fe4000f8e00ff */
[----:B------:R-:W-:Y:S01]  /*4200*/  USEL UR7, UR37, UR39, !UP0 ;  /* 0x0000002725077287 */ /* 0x000fe2000c000000 */
[----:B------:R-:W-:Y:S02]  /*4210*/  UMOV UR5, UR9 ;  /* 0x0000000900057c82 */ /* 0x000fe40008000000 */
[----:B------:R-:W-:Y:S02]  /*4220*/  USHF.R.U32.HI UR6, URZ, UR41, UR5 ;  /* 0x00000029ff067299 */ /* 0x000fe40008011605 */
[----:B------:R-:W-:Y:S02]  /*4230*/  UIMAD.WIDE.U32 UR20, UR7, UR16, URZ ;  /* 0x00000010071472a5 */ /* 0x000fe4000f8e00ff */
[----:B------:R-:W-:Y:S02]  /*4240*/  USEL UR6, UR13, UR6, !UP2 ;  /* 0x000000060d067287 */ /* 0x000fe4000d000000 */
[----:B------:R-:W-:Y:S01]  /*4250*/  UISETP.NE.AND UP2, UPT, UR12, URZ, UPT ;  /* 0x000000ff0c00728c */ /* 0x000fe2000bf45270 */
[----:B------:R-:W-:Y:S01]  /*4260*/  UMOV UR5, UR11 ;  /* 0x0000000b00057c82 */ /* 0x000fe20008000000 */
[----:B------:R-:W-:Y:S02]  /*4270*/  UIMAD.WIDE.U32 UR10, UR6, UR16, URZ ;  /* 0x00000010060a72a5 */ /* 0x000fe4000f8e00ff */
[----:B------:R-:W-:Y:S03]  /*4280*/  USHF.R.U32.HI UR8, URZ, UR33, UR5 ;  /* 0x00000021ff087299 */ /* 0x000fe60008011605 */
[----:B------:R-:W-:Y:S02]  /*4290*/  UMOV UR5, UR19 ;  /* 0x0000001300057c82 */ /* 0x000fe40008000000 */
[----:B------:R-:W-:Y:S03]  /*42a0*/  @UP1 USHF.R.U32.HI UR4, URZ, UR17, UR5 ;  /* 0x00000011ff041299 */ /* 0x000fe60008011605 */
[----:B------:R-:W-:Y:S01]  /*42b0*/  UMOV UR5, UR21 ;  /* 0x0000001500057c82 */ /* 0x000fe20008000000 */
[----:B------:R-:W-:Y:S02]  /*42c0*/  UIMAD UR4, UR42, UR4, URZ ;  /* 0x000000042a0472a4 */ /* 0x000fe4000f8e02ff */
[----:B------:R-:W-:Y:S02]  /*42d0*/  @UP1 USHF.R.U32.HI UR7, URZ, UR17, UR5 ;  /* 0x00000011ff071299 */ /* 0x000fe40008011605 */
[----:B------:R-:W-:Y:S02]  /*42e0*/  USEL UR5, UR14, UR8, !UP0 ;  /* 0x000000080e057287 */ /* 0x000fe4000c000000 */
[----:B------:R-:W-:Y:S02]  /*42f0*/  UIMAD UR8, UR42, UR7, URZ ;  /* 0x000000072a0872a4 */ /* 0x000fe4000f8e02ff */
[----:B------:R-:W-:Y:S03]  /*4300*/  UISETP.GE.AND UP0, UPT, UR6, UR4, UPT ;  /* 0x000000040600728c */ /* 0x000fe6000bf06270 */
[----:B------:R-:W-:Y:S01]  /*4310*/  UMOV UR4, UR11 ;  /* 0x0000000b00047c82 */ /* 0x000fe20008000000 */
[----:B------:R-:W-:Y:S02]  /*4320*/  UISETP.GE.OR UP0, UPT, UR5, UR8, UP0 ;  /* 0x000000080500728c */ /* 0x000fe40008706670 */
[----:B------:R-:W-:Y:S02]  /*4330*/  USHF.R.U32.HI UR4, URZ, UR17, UR4 ;  /* 0x00000011ff047299 */ /* 0x000fe40008011604 */
[----:B------:R-:W-:Y:S02]  /*4340*/  UIMAD.WIDE.U32 UR8, UR5, UR16, URZ ;  /* 0x00000010050872a5 */ /* 0x000fe4000f8e00ff */
[----:B------:R-:W-:Y:S04]  /*4350*/  USEL UR10, UR6, UR4, !UP1 ;  /* 0x00000004060a7287 */ /* 0x000fe8000c800000 */
[----:B------:R-:W-:Y:S01]  /*4360*/  UIADD3 UR11, UPT, UPT, -UR10, URZ, URZ ;  /* 0x000000ff0a0b7290 */ /* 0x000fe2000fffe1ff */
[----:B------:R-:W-:Y:S02]  /*4370*/  @!UP0 UMOV UR4, UR9 ;  /* 0x0000000900048c82 */ /* 0x000fe40008000000 */
[----:B------:R-:W-:Y:S02]  /*4380*/  @!UP0 USHF.R.U32.HI UR4, URZ, UR17, UR4 ;  /* 0x00000011ff048299 */ /* 0x000fe40008011604 */
[----:B------:R-:W-:Y:S02]  /*4390*/  UIMAD UR8, UR42, UR11, UR6 ;  /* 0x0000000b2a0872a4 */ /* 0x000fe4000f8e0206 */
[----:B------:R-:W-:Y:S02]  /*43a0*/  @!UP0 USEL UR4, UR5, UR4, !UP1 ;  /* 0x0000000405048287 */ /* 0x000fe4000c800000 */
[----:B------:R-:W-:Y:S02]  /*43b0*/  UISETP.NE.AND UP1, UPT, UR22, URZ, UPT ;  /* 0x000000ff1600728c */ /* 0x000fe4000bf25270 */
[----:B------:R-:W-:Y:S02]  /*43c0*/  @!UP0 UIMAD UR8, UR7, UR8, UR4 ;  /* 0x00000008070882a4 */ /* 0x000fe4000f8e0204 */
[----:B------:R-:W-:Y:S02]  /*43d0*/  @!UP0 UIADD3 UR9, UPT, UPT, UR10, -UR4, URZ ;  /* 0x800000040a098290 */ /* 0x000fe4000fffe0ff */
[----:B------:R-:W-:Y:S02]  /*43e0*/  UIADD3 UR4, UPT, UPT, -UR5, URZ, URZ ;  /* 0x000000ff05047290 */ /* 0x000fe4000fffe1ff */
[----:B------:R-:W-:Y:S02]  /*43f0*/  UIADD3 UR7, UPT, UPT, -UR6, URZ, URZ ;  /* 0x000000ff06077290 */ /* 0x000fe4000fffe1ff */
[----:B------:R-:W-:Y:S02]  /*4400*/  @!UP0 UIMAD UR6, UR9, UR42, UR5 ;  /* 0x0000002a090682a4 */ /* 0x000fe4000f8e0205 */
[----:B------:R-:W-:Y:S02]  /*4410*/  UIMAD UR14, UR15, UR4, UR14 ;  /* 0x000000040f0e72a4 */ /* 0x000fe4000f8e020e */
[----:B------:R-:W-:Y:S01]  /*4420*/  UIMAD UR13, UR34, UR7, UR13 ;  /* 0x00000007220d72a4 */ /* 0x000fe2000f8e020d */
[----:B------:R-:W-:Y:S02]  /*4430*/  @!UP0 UMOV UR5, UR8 ;  /* 0x0000000800058c82 */ /* 0x000fe40008000000 */
[----:B------:R-:W-:Y:S02]  /*4440*/  UIMAD UR14, UR5, UR15, UR14 ;  /* 0x0000000f050e72a4 */ /* 0x000fe4000f8e020e */
[----:B------:R-:W-:Y:S11]  /*4450*/  UIMAD UR13, UR6, UR34, UR13 ;  /* 0x00000022060d72a4 */ /* 0x000ff6000f8e020d */
[----:B------:R-:W-:Y:S01]  /*4460*/  @!UPT UIADD3 URZ, UPT, UPT, URZ, URZ, URZ ;  /* 0x000000fffffff290 */ /* 0x000fe2000fffe0ff */
.L_x_75:
[----:B------:R-:W3:Y:S01]  /*4470*/  @!UP3 LDCU.128 UR20, c[0x0][0xb10] ;  /* 0x00016200ff14b7ac */ /* 0x000ee20008000c00 */
[----:B------:R-:W-:Y:S04]  /*4480*/  ISETP.NE.U32.AND P0, PT, RZ, UR28, PT ;  /* 0x0000001cff007c0c */ /* 0x000fe8000bf05070 */
[----:B------:R-:W-:Y:S01]  /*4490*/  ISETP.NE.AND.EX P0, PT, RZ, UR29, PT, P0 ;  /* 0x0000001dff007c0c */ /* 0x000fe2000bf05300 */
[----:B------:R-:W4:Y:S01]  /*44a0*/  @!UP3 LDCU UR5, c[0x0][0xb0c] ;  /* 0x00016180ff05b7ac */ /* 0x000f220008000800 */
[----:B------:R-:W-:Y:S02]  /*44b0*/  USHF.L.U32 UR11, UR26, 0x6, URZ ;  /* 0x000000061a0b7899 */ /* 0x000fe400080006ff */
[----:B------:R-:W-:Y:S02]  /*44c0*/  USHF.L.U32 UR10, UR30, 0x6, URZ ;  /* 0x000000061e0a7899 */ /* 0x000fe400080006ff */
[----:B---3--:R-:W-:Y:S07]  /*44d0*/  UIMAD.WIDE.U32 UR6, UR14, UR20, URZ ;  /* 0x000000140e0672a5 */ /* 0x008fee000f8e00ff */
[----:B------:R-:W-:Y:S01]  /*44e0*/  @!UP3 UMOV UR4, UR7 ;  /* 0x000000070004bc82 */ /* 0x000fe20008000000 */
[----:B----4-:R-:W-:Y:S02]  /*44f0*/  @!UP3 UISETP.NE.AND UP0, UPT, UR5, 0x1, UPT ;  /* 0x000000010500b88c */ /* 0x010fe4000bf05270 */
[----:B------:R-:W-:Y:S02]  /*4500*/  @!UP3 USHF.R.U32.HI UR4, URZ, UR21, UR4 ;  /* 0x00000015ff04b299 */ /* 0x000fe40008011604 */
[----:B------:R-:W-:Y:S02]  /*4510*/  UIMAD.WIDE.U32 UR6, UR13, UR23, URZ ;  /* 0x000000170d0672a5 */ /* 0x000fe4000f8e00ff */
[----:B------:R-:W-:Y:S02]  /*4520*/  @!UP3 USEL UR8, UR14, UR4, !UP0 ;  /* 0x000000040e08b287 */ /* 0x000fe4000c000000 */
[----:B------:R-:W-:Y:S03]  /*4530*/  @!UP3 UISETP.NE.AND UP0, UPT, UR22, 0x1, UPT ;  /* 0x000000011600b88c */ /* 0x000fe6000bf05270 */
[----:B------:R-:W-:Y:S02]  /*4540*/  @!UP3 UMOV UR6, UR7 ;  /* 0x000000070006bc82 */ /* 0x000fe40008000000 */
[----:B------:R-:W3:Y:S02]  /*4550*/  @!UP3 LDCU UR4, c[0x0][0xb20] ;  /* 0x00016400ff04b7ac */ /* 0x000ee40008000800 */
[----:B---3--:R-:W-:Y:S04]  /*4560*/  @!UP3 USHF.R.U32.HI UR6, URZ, UR4, UR6 ;  /* 0x00000004ff06b299 */ /* 0x008fe80008011606 */
[----:B------:R-:W-:Y:S04]  /*4570*/  @!UP3 USEL UR6, UR13, UR6, !UP0 ;  /* 0x000000060d06b287 */ /* 0x000fe8000c000000 */
[----:B------:R-:W-:Y:S02]  /*4580*/  @!UP3 UIADD3 UR4, UPT, UPT, -UR8, UR6, URZ ;  /* 0x000000060804b290 */ /* 0x000fe4000fffe1ff */
[----:B------:R-:W-:Y:S02]  /*4590*/  @!UP3 UIADD3 UR6, UPT, UPT, UR8, -UR6, URZ ;  /* 0x800000060806b290 */ /* 0x000fe4000fffe0ff */
[----:B------:R-:W-:Y:S02]  /*45a0*/  @!UP3 UIMAD UR14, UR4, UR5, UR14 ;  /* 0x00000005040eb2a4 */ /* 0x000fe4000f8e020e */
[----:B------:R-:W-:Y:S01]  /*45b0*/  @!UP3 UIMAD UR13, UR6, UR22, UR13 ;  /* 0x00000016060db2a4 */ /* 0x000fe2000f8e020d */
[----:B------:R-:W-:Y:S11]  /*45c0*/  BRA.U UP4, `(.L_x_76) ;  /* 0x0000000104107547 */ /* 0x000ff6000b800000 */
[----:B------:R-:W-:Y:S04]  /*45d0*/  MOV R2, UR40 ;  /* 0x0000002800027c02 */ /* 0x000fe80008000f00 */
[----:B------:R-:W-:Y:S04]  /*45e0*/  SHF.L.U32 R2, R2, 0x1f, RZ ;  /* 0x0000001f02027819 */ /* 0x000fe800000006ff */
[----:B------:R-:W3:Y:S02]  /*45f0*/  SYNCS.PHASECHK.TRANS64.TRYWAIT P1, [UR24+0x68], R2 ;  /* 0x00006802ff0075a7 */ /* 0x000ee40008021118 */
[----:B---3--:R-:W-:Y:S05]  /*4600*/  @!P1 BRA `(.L_x_77) ;  /* 0x0000003800089947 */ /* 0x008fea0003800000 */
.L_x_76:
[----:B------:R-:W-:Y:S05]  /*4610*/  BRA.U !UP6, `(.L_x_78) ;  /* 0x000000010e387547 */ /* 0x000fea000b800000 */
[----:B------:R-:W-:Y:S01]  /*4620*/  UPLOP3.LUT UP1, UPT, UPT, UPT, UP5, 0x80, 0x8 ;  /* 0x000000000008789c */ /* 0x000fe20003f2f050 */
[----:B--2---:R-:W-:Y:S01]  /*4630*/  HFMA2 R0, -RZ, RZ, 0, 5.9604644775390625e-08 ;  /* 0x00000001ff007431 */ /* 0x004fe200000001ff */
[----:B------:R-:W2:Y:S01]  /*4640*/  LDCU.64 UR8, c[0x0][0x358] ;  /* 0x00006b00ff0877ac */ /* 0x000ea20008000a00 */
[----:B------:R-:W-:Y:S03]  /*4650*/  IMAD.MOV.U32 R53, RZ, RZ, 0x1 ;  /* 0x00000001ff357424 */ /* 0x000fe600078e00ff */
[----:B------:R-:W-:Y:S05]  /*4660*/  PLOP3.LUT P1, PT, PT, PT, UP1, 0x80, 0x8 ;  /* 0x000000000008781c */ /* 0x000fea0003f2f018 */
[----:B------:R-:W3:Y:S01]  /*4670*/  @UP1 LDCU.64 UR4, c[0x0][0x888] ;  /* 0x00011100ff0417ac */ /* 0x000ee20008000a00 */
[----:B------:R-:W-:Y:S07]  /*4680*/  @UP1 UIMAD UR6, UR36, UR28, URZ ;  /* 0x0000001c240612a4 */ /* 0x000fee000f8e02ff */
[----:B------:R-:W-:Y:S01]  /*4690*/  @!P1 PRMT R53, R0, 0x7610, R53 ;  /* 0x0000761000359816 */ /* 0x000fe20000000035 */
[----:B---3--:R-:W-:Y:S06]  /*46a0*/  @UP1 UIMAD.WIDE UR4, UR6, 0x4, UR4 ;  /* 0x00000004060418a5 */ /* 0x008fec000f8e0204 */
[----:B-----5:R-:W-:Y:S01]  /*46b0*/  IMAD.U32 R26, RZ, RZ, UR4 ;  /* 0x00000004ff1a7e24 */ /* 0x020fe2000f8e00ff */
[----:B------:R-:W-:Y:S04]  /*46c0*/  MOV R27, UR5 ;  /* 0x00000005001b7c02 */ /* 0x000fe80008000f00 */
[----:B------:R-:W3:Y:S01]  /*46d0*/  @!UP1 LDCU UR4, c[0x0][0x880] ;  /* 0x00011000ff0497ac */ /* 0x000ee20008000800 */
[----:B--2---:R4:W5:Y:S02]  /*46e0*/  @P1 LDG.E R26, desc[UR8][R26.64] ;  /* 0x000000081a1a1981 */ /* 0x004964000c1e1900 */
[----:B---34-:R-:W-:Y:S07]  /*46f0*/  @!P1 IMAD.U32 R26, RZ, RZ, UR4 ;  /* 0x00000004ff1a9e24 */ /* 0x018fee000f8e00ff */
.L_x_78:
[----:B-----5:R-:W-:Y:S01]  /*4700*/  @!P0 FSETP.EQ.AND P2, PT, R26, RZ, PT ;  /* 0x000000ff1a00820b */ /* 0x020fe20003f42000 */
[----:B------:R-:W-:Y:S01]  /*4710*/  @!UPT UIADD3 URZ, UPT, UPT, URZ, URZ, URZ ;  /* 0x000000fffffff290 */ /* 0x000fe2000fffe0ff */
[----:B------:R-:W-:Y:S11]  /*4720*/  @!P0 BRA `(.L_x_79) ;  /* 0x0000000000148947 */ /* 0x000ff60003800000 */
[----:B------:R-:W-:Y:S02]  /*4730*/  LOP3.LUT P0, RZ, R53, 0xff, RZ, 0xc0, !PT ;  /* 0x000000ff35ff7812 */ /* 0x000fe4000780c0ff */
[----:B------:R-:W-:Y:S04]  /*4740*/  PLOP3.LUT P2, PT, PT, PT, UP1, 0x80, 0x8 ;  /* 0x000000000008781c */ /* 0x000fe80003f4f018 */
[----:B------:R-:W-:Y:S07]  /*4750*/  PLOP3.LUT P2, PT, P2, PT, PT, 0x8, 0x80 ;  /* 0x000000000080781c */ /* 0x000fee000174e170 */
[----:B------:R-:W-:Y:S11]  /*4760*/  @P0 FSETP.EQ.AND P2, PT, R26, RZ, PT ;  /* 0x000000ff1a00020b */ /* 0x000ff60003f42000 */
[----:B------:R-:W-:Y:S02]  /*4770*/  @!UPT UIADD3 URZ, UPT, UPT, URZ, URZ, URZ ;  /* 0x000000fffffff290 */ /* 0x000fe4000fffe0ff */
.L_x_79:
[----:B------:R-:W-:Y:S01]  /*4780*/  ULEA UR4, UR25, UR24, 0x3 ;  /* 0x0000001819047291 */ /* 0x000fe2000f8e18ff */
[----:B--2---:R-:W-:Y:S02]  /*4790*/  SHF.L.U32 R2, R11, 0x1f, RZ ;  /* 0x0000001f0b027819 */ /* 0x004fe400000006ff */
[----:B------:R-:W-:Y:S04]  /*47a0*/  ELECT P1, URZ, PT ;  /* 0x0000000000ff782f */ /* 0x000fe80003820000 */
[----:B------:R-:W-:Y:S02]  /*47b0*/  PLOP3.LUT P1, PT, P2, P1, PT, 0xf2, 0x2f ;  /* 0x00000000002f781c */ /* 0x000fe40001723e72 */
[----:B------:R-:W2:Y:S02]  /*47c0*/  SYNCS.PHASECHK.TRANS64.TRYWAIT P0, [UR4+0x48], R2 ;  /* 0x00004802ff0075a7 */ /* 0x000ea40008001104 */
[----:B--2---:R-:W-:Y:S09]  /*47d0*/  @!P0 BRA `(.L_x_80) ;  /* 0x0000003400ac8947 */ /* 0x004ff20003800000 */
.L_x_149:
[----:B------:R-:W-:Y:S01]  /*47e0*/  VOTEU.ALL UP0, P1 ;  /* 0x0000000000ff7886 */ /* 0x000fe20000800000 */
[----:B--2---:R-:W-:Y:S01]  /*47f0*/  @!P1 IADD3 R2, P0, PT, R12, 0x580, RZ ;  /* 0x000005800c029810 */ /* 0x004fe20007f1e0ff */
[----:B------:R-:W-:Y:S01]  /*4800*/  UIADD3 UR9, UPT, UPT, UR4, 0x30, URZ ;  /* 0x0000003004097890 */ /* 0x000fe2000fffe0ff */
[----:B------:R-:W-:Y:S01]  /*4810*/  VIADD R10, R10, 0x1 ;  /* 0x000000010a0a7836 */ /* 0x000fe20000000000 */
[----:B------:R-:W-:Y:S01]  /*4820*/  UMOV UR22, 0x0 ;  /* 0x0000000000167882 */ /* 0x000fe20000000000 */
[----:B------:R-:W-:Y:S01]  /*4830*/  @!UP0 ULEA UR5, UR25, UR24, 0xd ;  /* 0x0000001819058291 */ /* 0x000fe2000f8e68ff */
[----:B------:R-:W-:Y:S01]  /*4840*/  @!P1 IMAD.X R0, RZ, RZ, R13, P0 ;  /* 0x000000ffff009224 */ /* 0x000fe200000e060d */
[----:B------:R-:W-:Y:S01]  /*4850*/  @!P1 R2UR UR7, R2 ;  /* 0x00000000020792ca */ /* 0x000fe200000e0000 */
[----:B------:R-:W-:Y:S01]  /*4860*/  @!P1 IMAD.MOV.U32 R2, RZ, RZ, 0x2000 ;  /* 0x00002000ff029424 */ /* 0x000fe200078e00ff */
[----:B------:R-:W-:Y:S02]  /*4870*/  @!UP0 UIADD3 UR8, UPT, UPT, UR5, 0x400, URZ ;  /* 0x0000040005088890 */ /* 0x000fe4000fffe0ff */
[----:B------:R-:W-:Y:S01]  /*4880*/  UIADD3 UR5, UPT, UPT, UR25, 0x1, URZ ;  /* 0x0000000119057890 */ /* 0x000fe2000fffe0ff */
[----:B------:R-:W-:Y:S01]  /*4890*/  UMOV UR23, 0x10000000 ;  /* 0x1000000000177882 */ /* 0x000fe20000000000 */
[----:B------:R-:W-:Y:S02]  /*48a0*/  UMOV UR12, UR36 ;  /* 0x00000024000c7c82 */ /* 0x000fe40008000000 */
[----:B------:R-:W-:Y:S04]  /*48b0*/  UISETP.NE.AND UP0, UPT, UR5, 0x3, UPT ;  /* 0x000000030500788c */ /* 0x000fe8000bf05270 */
[----:B------:R-:W-:Y:S01]  /*48c0*/  USEL UR6, UR5, URZ, UP0 ;  /* 0x000000ff05067287 */ /* 0x000fe20008000000 */
[----:B------:R-:W-:Y:S01]  /*48d0*/  @!P1 R2UR UR5, R0 ;  /* 0x00000000000592ca */ /* 0x000fe200000e0000 */
[----:B------:R-:W-:Y:S01]  /*48e0*/  IMAD.U32 R4, RZ, RZ, UR7 ;  /* 0x00000007ff047e24 */ /* 0x000fe2000f8e00ff */
[----:B------:R-:W-:Y:S02]  /*48f0*/  USEL UR20, URZ, 0x1, UP0 ;  /* 0x00000001ff147887 */ /* 0x000fe40008000000 */
[----:B------:R-:W-:Y:S01]  /*4900*/  VOTEU.ALL UP0, P1 ;  /* 0x0000000000ff7886 */ /* 0x000fe20000800000 */
[----:B------:R-:W-:Y:S01]  /*4910*/  UPRMT UR7, UR54, 0x654, UR9 ;  /* 0x0000065436077896 */ /* 0x000fe20008000009 */
[----:B------:R-:W-:Y:S02]  /*4920*/  @!P1 R2UR UR18, R4 ;  /* 0x00000000041292ca */ /* 0x000fe400000e0000 */
[----:B------:R-:W-:Y:S04]  /*4930*/  LOP3.LUT R11, R11, UR20, RZ, 0x3c, !PT ;  /* 0x000000140b0b7c12 */ /* 0x000fe8000f8e3cff */
[----:B------:R-:W-:Y:S01]  /*4940*/  SHF.L.U32 R0, R11, 0x1f, RZ ;  /* 0x0000001f0b007819 */ /* 0x000fe200000006ff */
[----:B------:R-:W-:Y:S01]  /*4950*/  IMAD.U32 R5, RZ, RZ, UR5 ;  /* 0x00000005ff057e24 */ /* 0x000fe2000f8e00ff */
[----:B------:R-:W-:Y:S04]  /*4960*/  ULEA UR5, UR6, UR24, 0x3 ;  /* 0x0000001806057291 */ /* 0x000fe8000f8e18ff */
[----:B------:R-:W-:Y:S11]  /*4970*/  @!P1 R2UR UR19, R5 ;  /* 0x00000000051392ca */ /* 0x000ff600000e0000 */
[----:B------:R-:W-:Y:S02]  /*4980*/  @!UPT UIADD3 URZ, UPT, UPT, URZ, URZ, URZ ;  /* 0x000000fffffff290 */ /* 0x000fe4000fffe0ff */
[----:B------:R2:W-:Y:S01]  /*4990*/  @!UP0 UTMALDG.3D [UR8], [UR18], desc[UR22] ;  /* 0x00001608120085b4 */ /* 0x0005e20008011000 */
[----:B------:R2:W-:Y:S01]  /*49a0*/  @!P1 SYNCS.ARRIVE.TRANS64.RED.A0TR RZ, [UR4+0x30], R2 ;  /* 0x00003002ffff99a7 */ /* 0x0005e20008300404 */
[----:B------:R-:W-:Y:S01]  /*49b0*/  SYNCS.ARRIVE.TRANS64.RED.A1T0 RZ, [UR7], RZ ;  /* 0x000000ffffff79a7 */ /* 0x000fe20008100407 */
[----:B------:R-:W3:Y:S02]  /*49c0*/  SYNCS.PHASECHK.TRANS64.TRYWAIT P0, [UR5+0x48], R0 ;  /* 0x00004800ff0075a7 */ /* 0x000ee40008001105 */
[----:B--23--:R-:W-:Y:S05]  /*49d0*/  @!P0 BRA `(.L_x_81) ;  /* 0x0000003400448947 */ /* 0x00cfea0003800000 */
.L_x_151:
[----:B------:R-:W-:Y:S01]  /*49e0*/  UIADD3 UR9, UPT, UPT, UR5, 0x30, URZ ;  /* 0x0000003005097890 */ /* 0x000fe2000fffe0ff */
[----:B--2---:R-:W-:Y:S01]  /*49f0*/  @!P1 IADD3 R2, P0, PT, R12, 0x580, RZ ;  /* 0x000005800c029810 */ /* 0x004fe20007f1e0ff */
[----:B------:R-:W-:Y:S01]  /*4a00*/  UPLOP3.LUT UP4, UPT, UPT, UPT, UPT, 0x80, 0x8 ;  /* 0x000000000008789c */ /* 0x000fe20003f8f070 */
[----:B------:R-:W-:Y:S01]  /*4a10*/  R2UR UR22, R55 ;  /* 0x00000000371672ca */ /* 0x000fe200000e0000 */
[----:B------:R-:W-:Y:S01]  /*4a20*/  UMOV UR20, 0x0 ;  /* 0x0000000000147882 */ /* 0x000fe20000000000 */
[----:B------:R-:W-:Y:S01]  /*4a30*/  UMOV UR21, 0x10000000 ;  /* 0x1000000000157882 */ /* 0x000fe20000000000 */
[----:B------:R-:W-:Y:S01]  /*4a40*/  UMOV UR12, UR36 ;  /* 0x00000024000c7c82 */ /* 0x000fe20008000000 */
[----:B------:R-:W-:Y:S01]  /*4a50*/  VOTEU.ALL UP0, P1 ;  /* 0x0000000000ff7886 */ /* 0x000fe20000800000 */
[----:B------:R-:W-:Y:S01]  /*4a60*/  @!P1 IMAD.X R0, RZ, RZ, R13, P0 ;  /* 0x000000ffff009224 */ /* 0x000fe200000e060d */
[----:B------:R-:W-:Y:S01]  /*4a70*/  R2UR UR19, R56 ;  /* 0x00000000381372ca */ /* 0x000fe200000e0000 */
[----:B------:R-:W-:Y:S01]  /*4a80*/  UMOV UR36, UR27 ;  /* 0x0000001b00247c82 */ /* 0x000fe20008000000 */
[C---:B------:R-:W-:Y:S01]  /*4a90*/  ISETP.NE.AND P0, PT, R10.reuse, 0x2, PT ;  /* 0x000000020a00780c */ /* 0x040fe20003f05270 */
[----:B------:R-:W-:Y:S02]  /*4aa0*/  @!UP0 ULEA UR4, UR6, UR24, 0xd ;  /* 0x0000001806048291 */ /* 0x000fe4000f8e68ff */
[----:B------:R-:W-:Y:S01]  /*4ab0*/  @!UP0 UIADD3 UR10, UPT, UPT, UR10, 0x20, URZ ;  /* 0x000000200a0a8890 */ /* 0x000fe2000fffe0ff */
[----:B------:R-:W-:Y:S01]  /*4ac0*/  SEL R10, R10, RZ, P0 ;  /* 0x000000ff0a0a7207 */ /* 0x000fe20000000000 */
[----:B------:R-:W-:Y:S02]  /*4ad0*/  @!UP0 UIADD3 UR8, UPT, UPT, UR4, 0x400, URZ ;  /* 0x0000040004088890 */ /* 0x000fe4000fffe0ff */
[----:B------:R-:W-:Y:S01]  /*4ae0*/  UIADD3 UR4, UPT, UPT, UR6, 0x1, URZ ;  /* 0x0000000106047890 */ /* 0x000fe2000fffe0ff */
[----:B------:R-:W-:Y:S01]  /*4af0*/  @!P1 R2UR UR6, R2 ;  /* 0x00000000020692ca */ /* 0x000fe200000e0000 */
[----:B------:R-:W-:Y:S02]  /*4b00*/  UIADD3 UR30, UPT, UPT, UR13, UR22, URZ ;  /* 0x000000160d1e7290 */ /* 0x000fe4000fffe0ff */
[----:B------:R-:W-:Y:S02]  /*4b10*/  UISETP.NE.AND UP0, UPT, UR4, 0x3, UPT ;  /* 0x000000030400788c */ /* 0x000fe4000bf05270 */
[----:B------:R-:W-:Y:S02]  /*4b20*/  UIADD3 UR26, UPT, UPT, UR14, UR19, URZ ;  /* 0x000000130e1a7290 */ /* 0x000fe4000fffe0ff */
[----:B------:R-:W-:Y:S01]  /*4b30*/  USEL UR25, UR4, URZ, UP0 ;  /* 0x000000ff04197287 */ /* 0x000fe20008000000 */
[----:B------:R-:W-:Y:S01]  /*4b40*/  @!P1 R2UR UR4, R0 ;  /* 0x00000000000492ca */ /* 0x000fe200000e0000 */
[----:B------:R-:W-:Y:S01]  /*4b50*/  USEL UR18, URZ, 0x1, UP0 ;  /* 0x00000001ff127887 */ /* 0x000fe20008000000 */
[----:B------:R-:W-:Y:S01]  /*4b60*/  SEL R0, RZ, 0x1, P0 ;  /* 0x00000001ff007807 */ /* 0x000fe20000000000 */
[----:B------:R-:W-:Y:S02]  /*4b70*/  VOTEU.ALL UP0, P1 ;  /* 0x0000000000ff7886 */ /* 0x000fe40000800000 */
[----:B------:R-:W-:Y:S01]  /*4b80*/  IMAD.U32 R4, RZ, RZ, UR6 ;  /* 0x00000006ff047e24 */ /* 0x000fe2000f8e00ff */
[----:B------:R-:W-:Y:S02]  /*4b90*/  LOP3.LUT R9, R9, R0, RZ, 0x3c, !PT ;  /* 0x0000000009097212 */ /* 0x000fe400078e3cff */
[----:B------:R-:W-:Y:S02]  /*4ba0*/  LOP3.LUT R11, R11, UR18, RZ, 0x3c, !PT ;  /* 0x000000120b0b7c12 */ /* 0x000fe4000f8e3cff */
[----:B------:R-:W-:Y:S03]  /*4bb0*/  @!P1 R2UR UR6, R4 ;  /* 0x00000000040692ca */ /* 0x000fe600000e0000 */
[----:B------:R-:W-:Y:S01]  /*4bc0*/  IMAD.U32 R5, RZ, RZ, UR4 ;  /* 0x00000004ff057e24 */ /* 0x000fe2000f8e00ff */
[----:B------:R-:W-:Y:S04]  /*4bd0*/  UPRMT UR4, UR54, 0x654, UR9 ;  /* 0x0000065436047896 */ /* 0x000fe80008000009 */
[----:B------:R-:W-:Y:S11]  /*4be0*/  @!P1 R2UR UR7, R5 ;  /* 0x00000000050792ca */ /* 0x000ff600000e0000 */
[----:B------:R-:W-:Y:S02]  /*4bf0*/  @!UPT UIADD3 URZ, UPT, UPT, URZ, URZ, URZ ;  /* 0x000000fffffff290 */ /* 0x000fe4000fffe0ff */
[----:B------:R2:W-:Y:S01]  /*4c00*/  @!UP0 UTMALDG.3D [UR8], [UR6], desc[UR20] ;  /* 0x00001408060085b4 */ /* 0x0005e20008011000 */
[----:B------:R2:W-:Y:S01]  /*4c10*/  @!P1 SYNCS.ARRIVE.TRANS64.RED.A0TR RZ, [UR5+0x30], R3 ;  /* 0x00003003ffff99a7 */ /* 0x0005e20008300405 */
[----:B------:R-:W-:Y:S01]  /*4c20*/  SYNCS.ARRIVE.TRANS64.RED.A1T0 RZ, [UR4], RZ ;  /* 0x000000ffffff79a7 */ /* 0x000fe20008100404 */
[----:B------:R-:W-:Y:S05]  /*4c30*/  BRA.U UP2, `(.L_x_82) ;  /* 0xfffffff102d07547 */ /* 0x000fea000b83ffff */
[----:B------:R-:W-:Y:S01]  /*4c40*/  UIADD3 UR24, UPT, UPT, UR24, 0x48, URZ ;  /* 0x0000004818187890 */ /* 0x000fe2000fffe0ff */
[----:B------:R-:W-:-:S03]  /*4c50*/  SHF.L.U32 R2, R11, 0x1f, RZ ;  /* 0x0000001f0b027819 */ /* 0x000fc600000006ff */
[----:B------:R-:W-:-:S09]  /*4c60*/  ULEA UR4, UR25, UR24, 0x3 ;  /* 0x0000001819047291 */ /* 0x000fd2000f8e18ff */
[----:B------:R-:W3:Y:S02]  /*4c70*/  SYNCS.PHASECHK.TRANS64.TRYWAIT P0, [UR4], R2 ;  /* 0x00000002ff0075a7 */ /* 0x000ee40008001104 */
[----:B---3--:R-:W-:Y:S05]  /*4c80*/  @!P0 BRA `(.L_x_83) ;  /* 0x0000003000b08947 */ /* 0x008fea0003800000 */
.L_x_153:
[----:B------:R-:W-:-:S04]  /*4c90*/  UIADD3 UR4, UPT, UPT, UR25, 0x1, URZ ;  /* 0x0000000119047890 */ /* 0x000fc8000fffe0ff */
[----:B------:R-:W-:-:S04]  /*4ca0*/  UISETP.NE.AND UP0, UPT, UR4, 0x3, UPT ;  /* 0x000000030400788c */ /* 0x000fc8000bf05270 */
[----:B--2---:R-:W-:Y:S02]  /*4cb0*/  USEL UR6, URZ, 0x1, UP0 ;  /* 0x00000001ff067887 */ /* 0x004fe40008000000 */
[----:B------:R-:W-:-:S04]  /*4cc0*/  USEL UR4, UR4, URZ, UP0 ;  /* 0x000000ff04047287 */ /* 0x000fc80008000000 */
[----:B------:R-:W-:Y:S01]  /*4cd0*/  ULEA UR5, UR4, UR24, 0x3 ;  /* 0x0000001804057291 */ /* 0x000fe2000f8e18ff */
[----:B------:R-:W-:-:S04]  /*4ce0*/  LOP3.LUT R11, R11, UR6, RZ, 0x3c, !PT ;  /* 0x000000060b0b7c12 */ /* 0x000fc8000f8e3cff */
[----:B---3--:R-:W-:-:S04]  /*4cf0*/  SHF.L.U32 R2, R11, 0x1f, RZ ;  /* 0x0000001f0b027819 */ /* 0x008fc800000006ff */
[----:B------:R-:W2:Y:S02]  /*4d00*/  SYNCS.PHASECHK.TRANS64.TRYWAIT P0, [UR5], R2 ;  /* 0x00000002ff0075a7 */ /* 0x000ea40008001105 */
[----:B--2---:R-:W-:Y:S05]  /*4d10*/  @!P0 BRA `(.L_x_84) ;  /* 0x0000003000a48947 */ /* 0x004fea0003800000 */
.L_x_155:
[----:B------:R-:W-:-:S04]  /*4d20*/  UIADD3 UR4, UPT, UPT, UR4, 0x1, URZ ;  /* 0x0000000104047890 */ /* 0x000fc8000fffe0ff */
[----:B------:R-:W-:-:S04]  /*4d30*/  UISETP.NE.AND UP0, UPT, UR4, 0x3, UPT ;  /* 0x000000030400788c */ /* 0x000fc8000bf05270 */
[----:B------:R-:W-:Y:S02]  /*4d40*/  USEL UR5, URZ, 0x1, UP0 ;  /* 0x00000001ff057887 */ /* 0x000fe40008000000 */
[----:B------:R-:W-:-:S04]  /*4d50*/  USEL UR4, UR4, URZ, UP0 ;  /* 0x000000ff04047287 */ /* 0x000fc80008000000 */
[----:B------:R-:W-:Y:S01]  /*4d60*/  ULEA UR4, UR4, UR24, 0x3 ;  /* 0x0000001804047291 */ /* 0x000fe2000f8e18ff */
[----:B--2---:R-:W-:-:S04]  /*4d70*/  LOP3.LUT R2, R11, UR5, RZ, 0x3c, !PT ;  /* 0x000000050b027c12 */ /* 0x004fc8000f8e3cff */
[----:B------:R-:W-:Y:S01]  /*4d80*/  SHF.L.U32 R2, R2, 0x1f, RZ ;  /* 0x0000001f02027819 */ /* 0x000fe200000006ff */
[----:B------:R-:W-:-:S07]  /*4d90*/  IMAD.U32 R0, RZ, RZ, UR4 ;  /* 0x00000004ff007e24 */ /* 0x000fce000f8e00ff */
.L_x_85:
[----:B--2---:R2:W3:Y:S02]  /*4da0*/  SYNCS.PHASECHK.TRANS64.TRYWAIT P0, [R0+URZ], R2 ;  /* 0x00000002000075a7 */ /* 0x0044e400080011ff */
[----:B---3--:R-:W-:Y:S05]  /*4db0*/  @!P0 NANOSLEEP.SYNCS 0x989680 ;  /* 0x009896800000895d */ /* 0x008fea0003900000 */
[----:B------:R-:W3:Y:S02]  /*4dc0*/  @!P0 SYNCS.PHASECHK.TRANS64 P0, [R0+URZ], R2 ;  /* 0x00000002000085a7 */ /* 0x000ee400080010ff */
[----:B-1-3--:R-:W-:Y:S05]  /*4dd0*/  @P0 EXIT ;  /* 0x000000000000094d */ /* 0x00afea0003800000 */
[----:B------:R-:W-:Y:S05]  /*4de0*/  BRA `(.L_x_85) ;  /* 0xfffffffc00ec7947 */ /* 0x000fea000383ffff */
.L_x_73:
[----:B------:R-:W-:-:S06]  /*4df0*/  UISETP.GE.AND UP0, UPT, UR18, 0x4, UPT ;  /* 0x000000041200788c */ /* 0x000fcc000bf06270 */
[----:B------:R-:W-:-:S13]  /*4e00*/  PLOP3.LUT P0, PT, PT, PT, UP0, 0x80, 0x8 ;  /* 0x000000000008781c */ /* 0x000fda0003f0f008 */
[----:B-1----:R-:W-:Y:S05]  /*4e10*/  @!P0 EXIT ;  /* 0x000000000000894d */ /* 0x002fea0003800000 */
[----:B------:R-:W-:Y:S01]  /*4e20*/  BAR.SYNC.DEFER_BLOCKING 0x6, 0xa0 ;  /* 0x0182800000007b1d */ /* 0x000fe20000010000 */
[C---:B------:R-:W-:Y:S01]  /*4e30*/  IMAD.SHL.U32 R4, R64.reuse, 0x20, RZ ;  /* 0x0000002040047824 */ /* 0x040fe200078e00ff */
[C---:B------:R-:W-:Y:S01]  /*4e40*/  R2P PR, R64.reuse, 0x6 ;  /* 0x0000000640007804 */ /* 0x040fe20000000000 */
[C---:B------:R-:W-:Y:S01]  /*4e50*/  IMAD.SHL.U32 R2, R64.reuse, 0x4, RZ ;  /* 0x0000000440027824 */ /* 0x040fe200078e00ff */
[----:B------:R-:W-:Y:S01]  /*4e60*/  CS2R R60, SRZ ;  /* 0x00000000003c7805 */ /* 0x000fe2000001ff00 */
[----:B------:R-:W-:Y:S01]  /*4e70*/  IMAD.U32 R23, R64, 0x10000, RZ ;  /* 0x0001000040177824 */ /* 0x000fe200078e00ff */
[----:B------:R-:W-:Y:S01]  /*4e80*/  UMOV UR44, 0x400 ;  /* 0x00000400002c7882 */ /* 0x000fe20000000000 */
[----:B------:R-:W1:Y:S01]  /*4e90*/  LDCU.64 UR4, c[0x0][0x890] ;  /* 0x00011200ff0477ac */ /* 0x000e620008000a00 */
[----:B------:R-:W2:Y:S01]  /*4ea0*/  LDC.64 R50, c[0x0][0x8b0] ;  /* 0x00022c00ff327b82 */ /* 0x000ea20000000a00 */
[----:B------:R-:W-:Y:S01]  /*4eb0*/  LOP3.LUT R3, R4, 0xe0, RZ, 0xc0, !PT ;  /* 0x000000e004037812 */ /* 0x000fe200078ec0ff */
[----:B------:R-:W-:Y:S01]  /*4ec0*/  IMAD.SHL.U32 R52, R64, 0x10, RZ ;  /* 0x0000001040347824 */ /* 0x000fe200078e00ff */
[----:B------:R-:W-:Y:S01]  /*4ed0*/  ULEA UR44, UR54, UR44, 0x18 ;  /* 0x0000002c362c7291 */ /* 0x000fe2000f8ec0ff */
[----:B------:R-:W-:Y:S01]  /*4ee0*/  LOP3.LUT R4, R4, 0x100, RZ, 0xc0, !PT ;  /* 0x0000010004047812 */ /* 0x000fe200078ec0ff */
[----:B------:R-:W-:Y:S01]  /*4ef0*/  IMAD.MOV.U32 R63, RZ, RZ, 0x8 ;  /* 0x00000008ff3f7424 */ /* 0x000fe200078e00ff */
[----:B------:R-:W-:Y:S01]  /*4f00*/  LOP3.LUT R2, R3, 0x1c, R2, 0xf8, !PT ;  /* 0x0000001c03027812 */ /* 0x000fe200078ef802 */
[----:B------:R-:W-:Y:S01]  /*4f10*/  IMAD.MOV.U32 R62, RZ, RZ, 0x10 ;  /* 0x00000010ff3e7424 */ /* 0x000fe200078e00ff */
[----:B------:R-:W3:Y:S01]  /*4f20*/  LDC.64 R48, c[0x0][0x8a8] ;  /* 0x00022a00ff307b82 */ /* 0x000ee20000000a00 */
[----:B------:R-:W-:Y:S01]  /*4f30*/  SHF.R.U32.HI R3, RZ, 0x2, R64 ;  /* 0x00000002ff037819 */ /* 0x000fe20000011640 */
[----:B------:R-:W-:Y:S01]  /*4f40*/  IMAD.MOV.U32 R22, RZ, RZ, RZ ;  /* 0x000000ffff167224 */ /* 0x000fe200078e00ff */
[----:B------:R-:W-:Y:S01]  /*4f50*/  LOP3.LUT R23, R23, 0x600000, RZ, 0xc0, !PT ;  /* 0x0060000017177812 */ /* 0x000fe200078ec0ff */
[----:B------:R-:W-:Y:S01]  /*4f60*/  IMAD.MOV.U32 R59, RZ, RZ, RZ ;  /* 0x000000ffff3b7224 */ /* 0x000fe200078e00ff */
[----:B------:R-:W-:Y:S01]  /*4f70*/  LOP3.LUT R52, R4, 0x600, R52, 0xf8, !PT ;  /* 0x0000060004347812 */ /* 0x000fe200078ef834 */
[----:B------:R-:W4:Y:S01]  /*4f80*/  LDCU UR63, c[0x0][0x370] ;  /* 0x00006e00ff3f77ac */ /* 0x000f220008000800 */
[----:B------:R-:W-:Y:S01]  /*4f90*/  LOP3.LUT R2, R2, 0x4, R3, 0x78, !PT ;  /* 0x0000000402027812 */ /* 0x000fe200078e7803 */
[----:B------:R-:W4:Y:S01]  /*4fa0*/  LDS R0, [UR44+0x120] ;  /* 0x0001202cff007984 */ /* 0x000f220008000800 */
[----:B-1----:R-:W-:Y:S01]  /*4fb0*/  IMAD.U32 R66, RZ, RZ, UR4 ;  /* 0x00000004ff427e24 */ /* 0x002fe2000f8e00ff */
[----:B------:R-:W-:Y:S01]  /*4fc0*/  UIADD3 UR4, UPT, UPT, UR44, 0x400, URZ ;  /* 0x000004002c047890 */ /* 0x000fe2000fffe0ff */
[----:B------:R-:W-:Y:S01]  /*4fd0*/  LOP3.LUT R52, R52, R2, RZ, 0xfc, !PT ;  /* 0x0000000234347212 */ /* 0x000fe200078efcff */
[----:B------:R-:W-:Y:S01]  /*4fe0*/  IMAD.U32 R65, RZ, RZ, UR5 ;  /* 0x00000005ff417e24 */ /* 0x000fe2000f8e00ff */
[----:B------:R-:W-:Y:S01]  /*4ff0*/  LOP3.LUT R64, R64, 0x60, RZ, 0xc0, !PT ;  /* 0x0000006040407812 */ /* 0x000fe200078ec0ff */
[----:B------:R-:W1:Y:S01]  /*5000*/  LDCU UR43, c[0x0][0xb0c] ;  /* 0x00016180ff2b77ac */ /* 0x000e620008000800 */
[----:B------:R-:W-:Y:S01]  /*5010*/  SEL R63, R63, 0xfffffff8, !P1 ;  /* 0xfffffff83f3f7807 */ /* 0x000fe20004800000 */
[----:B------:R-:W-:Y:S01]  /*5020*/  IMAD.U32 R68, RZ, RZ, UR4 ;  /* 0x00000004ff447e24 */ /* 0x000fe2000f8e00ff */
[----:B------:R-:W-:Y:S01]  /*5030*/  SEL R62, R62, 0xfffffff0, !P2 ;  /* 0xfffffff03e3e7807 */ /* 0x000fe20005000000 */
[----:B------:R-:W1:Y:S01]  /*5040*/  LDCU UR39, c[0x0][0xb30] ;  /* 0x00016600ff2777ac */ /* 0x000e620008000800 */
[----:B------:R-:W1:Y:S01]  /*5050*/  LDCU.64 UR60, c[0x0][0x888] ;  /* 0x00011100ff3c77ac */ /* 0x000e620008000a00 */
[----:B------:R-:W1:Y:S01]  /*5060*/  LDCU.64 UR40, c[0x0][0xb28] ;  /* 0x00016500ff2877ac */ /* 0x000e620008000a00 */
[----:B------:R-:W1:Y:S01]  /*5070*/  LDCU.128 UR56, c[0x0][0xb10] ;  /* 0x00016200ff3877ac */ /* 0x000e620008000c00 */
[----:B------:R-:W1:Y:S01]  /*5080*/  LDCU UR62, c[0x0][0x374] ;  /* 0x00006e80ff3e77ac */ /* 0x000e620008000800 */
[----:B------:R-:W-:Y:S01]  /*5090*/  UMOV UR55, 0x1 ;  /* 0x0000000100377882 */ /* 0x000fe20000000000 */
[----:B------:R-:W-:Y:S01]  /*50a0*/  UMOV UR46, URZ ;  /* 0x000000ff002e7c82 */ /* 0x000fe20008000000 */
[----:B------:R-:W-:Y:S01]  /*50b0*/  UMOV UR53, URZ ;  /* 0x000000ff00357c82 */ /* 0x000fe20008000000 */
[----:B------:R-:W-:Y:S01]  /*50c0*/  UMOV UR52, URZ ;  /* 0x000000ff00347c82 */ /* 0x000fe20008000000 */
[----:B-1234-:R-:W-:-:S07]  /*50d0*/  IMAD.IADD R23, R0, 0x1, R23 ;  /* 0x0000000100177824 */ /* 0x01efce00078e0217 */
.L_x_116:
[C---:B------:R-:W-:Y:S02]  /*50e0*/  LEA R0, R59.reuse, UR44, 0x3 ;  /* 0x0000002c3b007c11 */ /* 0x040fe4000f8e18ff */
[----:B------:R-:W-:Y:S02]  /*50f0*/  SHF.L.U32 R2, R60, 0x1f, RZ ;  /* 0x0000001f3c027819 */ /* 0x000fe400000006ff */
[----:B------:R-:W-:Y:S02]  /*5100*/  LEA R4, R59, UR44, 0x4 ;  /* 0x0000002c3b047c11 */ /* 0x000fe4000f8e20ff */
[----:B------:R-:W1:Y:S02]  /*5110*/  SYNCS.PHASECHK.TRANS64.TRYWAIT P0, [R0+URZ+0x70], R2 ;  /* 0x00007002000075a7 */ /* 0x000e6400080011ff */
[----:B-1----:R-:W-:Y:S05]  /*5120*/  @!P0 BRA `(.L_x_86) ;  /* 0x0000002c00b88947 */ /* 0x002fea0003800000 */
.L_x_156:
[----:B------:R-:W-:Y:S01]  /*5130*/  R2UR UR7, R67 ;  /* 0x00000000430772ca */ /* 0x000fe200000e0000 */
[----:B------:R-:W2:Y:S01]  /*5140*/  LDS.128 R4, [R4+0x100] ;  /* 0x0001000004047984 */ /* 0x000ea20000000c00 */
[----:B-1----:R-:W-:Y:S01]  /*5150*/  VIADD R0, R0, 0x80 ;  /* 0x0000008000007836 */ /* 0x002fe20000000000 */
[----:B------:R-:W-:Y:S04]  /*5160*/  UISETP.GE.AND UP0, UPT, UR42, 0x1, UPT ;  /* 0x000000012a00788c */ /* 0x000fe8000bf06270 */
[----:B------:R-:W-:Y:S01]  /*5170*/  PRMT R0, RZ, 0x654, R0 ;  /* 0x00000654ff007816 */ /* 0x000fe20000000000 */
[----:B------:R-:W-:Y:S01]  /*5180*/  @!PT LDS RZ, [RZ] ;  /* 0x00000000fffff984 */ /* 0x000fe20000000800 */
[----:B------:R-:W-:Y:S01]  /*5190*/  @!PT LDS RZ, [RZ] ;  /* 0x00000000fffff984 */ /* 0x000fe20000000800 */
[----:B------:R-:W-:Y:S01]  /*51a0*/  @!PT LDS RZ, [RZ] ;  /* 0x00000000fffff984 */ /* 0x000fe20000000800 */
[----:B------:R-:W-:Y:S01]  /*51b0*/  @!PT LDS RZ, [RZ] ;  /* 0x00000000fffff984 */ /* 0x000fe20000000800 */
[----:B------:R1:W-:Y:S06]  /*51c0*/  MEMBAR.ALL.CTA ;  /* 0x0000000000007992 */ /* 0x0003ec0000008000 */
[----:B-1----:R-:W1:Y:S02]  /*51d0*/  FENCE.VIEW.ASYNC.S ;  /* 0x00000000000073c6 */ /* 0x002e640000000000 */
[----:B-1----:R1:W-:Y:S01]  /*51e0*/  SYNCS.ARRIVE.TRANS64.RED.A1T0 RZ, [R0+URZ], RZ ;  /* 0x000000ff00ff79a7 */ /* 0x0023e200081004ff */
[----:B--2---:R-:W-:Y:S11]  /*51f0*/  LOP3.LUT P0, RZ, R6, 0x1, RZ, 0xc0, !PT ;  /* 0x0000000106ff7812 */ /* 0x004ff6000780c0ff */
[----:B------:R-:W-:Y:S02]  /*5200*/  @!UPT UIADD3 URZ, UPT, UPT, URZ, URZ, URZ ;  /* 0x000000fffffff290 */ /* 0x000fe4000fffe0ff */
[----:B------:R-:W-:Y:S01]  /*5210*/  VOTEU.ANY UP1, P0 ;  /* 0x0000000000ff7886 */ /* 0x000fe20000020100 */
[----:B------:R-:W-:Y:S01]  /*5220*/  PLOP3.LUT P0, PT, PT, PT, UP1, 0x80, 0x8 ;  /* 0x000000000008781c */ /* 0x000fe20003f0f018 */
[----:B------:R-:W-:Y:S06]  /*5230*/  UP2UR UR4, UPR, URZ, 0x2 ;  /* 0x00000002ff047883 */ /* 0x000fec0008000000 */
[----:B------:R-:W-:Y:S06]  /*5240*/  IMAD.U32 R69, RZ, RZ, UR4 ;  /* 0x00000004ff457e24 */ /* 0x000fec000f8e00ff */
[----:B------:R-:W-:Y:S02]  /*5250*/  @P0 SHF.R.U32.HI R2, RZ, 0x10, R5 ;  /* 0x00000010ff020819 */ /* 0x000fe40000011605 */
[----:B------:R-:W-:Y:S02]  /*5260*/  @P0 MOV R3, R4 ;  /* 0x0000000400030202 */ /* 0x000fe40000000f00 */
[----:B------:R-:W-:Y:S02]  /*5270*/  @P0 R2UR UR4, R2 ;  /* 0x00000000020402ca */ /* 0x000fe400000e0000 */
[----:B------:R-:W-:Y:S02]  /*5280*/  @P0 LOP3.LUT R4, R5, 0xffff, RZ, 0xc0, !PT ;  /* 0x0000ffff05040812 */ /* 0x000fe400078ec0ff */
[----:B------:R-:W-:Y:S02]  /*5290*/  @P0 R2UR UR6, R3 ;  /* 0x00000000030602ca */ /* 0x000fe400000e0000 */
[----:B------:R-:W-:Y:S07]  /*52a0*/  @P0 R2UR UR5, R4 ;  /* 0x00000000040502ca */ /* 0x000fee00000e0000 */
[----:B------:R-:W-:Y:S02]  /*52b0*/  @UP1 UMOV UR7, UR4 ;  /* 0x0000000400071c82 */ /* 0x000fe40008000000 */
[----:B------:R-:W-:Y:S02]  /*52c0*/  IMAD.U32 R67, RZ, RZ, UR7 ;  /* 0x00000007ff437e24 */ /* 0x000fe4000f8e00ff */
[----:B------:R-:W-:Y:S02]  /*52d0*/  @UP1 UMOV UR38, UR6 ;  /* 0x0000000600261c82 */ /* 0x000fe40008000000 */
[----:B------:R-:W-:Y:S01]  /*52e0*/  @UP1 UMOV UR37, UR5 ;  /* 0x0000000500251c82 */ /* 0x000fe20008000000 */
[----:B-1----:R-:W-:Y:S05]  /*52f0*/  BRA.U !UP0, `(.L_x_87) ;  /* 0x0000000108cc7547 */ /* 0x002fea000b800000 */
[----:B------:R-:W1:Y:S01]  /*5300*/  LDCU UR12, c[0x0][0xb20] ;  /* 0x00016400ff0c77ac */ /* 0x000e620008000800 */
[----:B------:R-:W-:Y:S02]  /*5310*/  UIMAD.WIDE.U32 UR4, UR62, UR59, URZ ;  /* 0x0000003b3e0472a5 */ /* 0x000fe4000f8e00ff */
[----:B------:R-:W-:Y:S02]  /*5320*/  UIMAD.WIDE.U32 UR6, UR63, UR56, URZ ;  /* 0x000000383f0672a5 */ /* 0x000fe4000f8e00ff */
[----:B------:R-:W-:Y:S02]  /*5330*/  UISETP.NE.AND UP0, UPT, UR58, 0x1, UPT ;  /* 0x000000013a00788c */ /* 0x000fe4000bf05270 */
[----:B------:R-:W-:Y:S02]  /*5340*/  UIMAD.WIDE.U32 UR8, UR37, UR59, URZ ;  /* 0x0000003b250872a5 */ /* 0x000fe4000f8e00ff */
[----:B------:R-:W-:Y:S02]  /*5350*/  UIMAD.WIDE.U32 UR10, UR38, UR56, URZ ;  /* 0x00000038260a72a5 */ /* 0x000fe4000f8e00ff */
[----:B------:R-:W-:Y:S02]  /*5360*/  UISETP.NE.AND UP1, UPT, UR43, 0x1, UPT ;  /* 0x000000012b00788c */ /* 0x000fe4000bf25270 */
[----:B------:R-:W-:Y:S01]  /*5370*/  UISETP.NE.AND UP2, UPT, UR42, 0x1, UPT ;  /* 0x000000012a00788c */ /* 0x000fe2000bf45270 */
[----:B------:R-:W-:Y:S02]  /*5380*/  UMOV UR4, UR5 ;  /* 0x0000000500047c82 */ /* 0x000fe40008000000 */
[----:B-1----:R-:W-:Y:S03]  /*5390*/  USHF.R.U32.HI UR5, URZ, UR12, UR4 ;  /* 0x0000000cff057299 */ /* 0x002fe60008011604 */
[----:B------:R-:W-:Y:S02]  /*53a0*/  UMOV UR4, UR7 ;  /* 0x0000000700047c82 */ /* 0x000fe40008000000 */
[----:B------:R-:W-:Y:S02]  /*53b0*/  USHF.R.U32.HI UR7, URZ, UR57, UR4 ;  /* 0x00000039ff077299 */ /* 0x000fe40008011604 */
[----:B------:R-:W-:Y:S02]  /*53c0*/  USEL UR4, UR62, UR5, !UP0 ;  /* 0x000000053e047287 */ /* 0x000fe4000c000000 */
[----:B------:R-:W-:Y:S01]  /*53d0*/  USEL UR7, UR63, UR7, !UP1 ;  /* 0x000000073f077287 */ /* 0x000fe2000c800000 */
[----:B------:R-:W-:Y:S01]  /*53e0*/  UMOV UR5, UR9 ;  /* 0x0000000900057c82 */ /* 0x000fe20008000000 */
[----:B------:R-:W-:Y:S02]  /*53f0*/  UIMAD.WIDE.U32 UR8, UR4, UR40, URZ ;  /* 0x00000028040872a5 */ /* 0x000fe4000f8e00ff */
[----:B------:R-:W-:Y:S03]  /*5400*/  USHF.R.U32.HI UR6, URZ, UR12, UR5 ;  /* 0x0000000cff067299 */ /* 0x000fe60008011605 */
[----:B------:R-:W-:Y:S01]  /*5410*/  UMOV UR5, UR11 ;  /* 0x0000000b00057c82 */ /* 0x000fe20008000000 */
[----:B------:R-:W-:Y:S02]  /*5420*/  UIMAD.WIDE.U32 UR10, UR7, UR40, URZ ;  /* 0x00000028070a72a5 */ /* 0x000fe4000f8e00ff */
[----:B------:R-:W-:Y:S02]  /*5430*/  USHF.R.U32.HI UR12, URZ, UR57, UR5 ;  /* 0x00000039ff0c7299 */ /* 0x000fe40008011605 */
[----:B------:R-:W-:Y:S01]  /*5440*/  USEL UR6, UR37, UR6, !UP0 ;  /* 0x0000000625067287 */ /* 0x000fe2000c000000 */
[----:B------:R-:W-:Y:S02]  /*5450*/  UMOV UR5, UR9 ;  /* 0x0000000900057c82 */ /* 0x000fe40008000000 */
[----:B------:R-:W-:Y:S01]  /*5460*/  UMOV UR10, UR11 ;  /* 0x0000000b000a7c82 */ /* 0x000fe20008000000 */
[----:B------:R-:W-:Y:S02]  /*5470*/  @UP2 USHF.R.U32.HI UR4, URZ, UR41, UR5 ;  /* 0x00000029ff042299 */ /* 0x000fe40008011605 */
[----:B------:R-:W-:Y:S02]  /*5480*/  @UP2 USHF.R.U32.HI UR7, URZ, UR41, UR10 ;  /* 0x00000029ff072299 */ /* 0x000fe4000801160a */
[----:B------:R-:W-:Y:S02]  /*5490*/  UIMAD UR4, UR42, UR4, URZ ;  /* 0x000000042a0472a4 */ /* 0x000fe4000f8e02ff */
[----:B------:R-:W-:Y:S02]  /*54a0*/  UIMAD.WIDE.U32 UR10, UR6, UR40, URZ ;  /* 0x00000028060a72a5 */ /* 0x000fe4000f8e00ff */
[----:B------:R-:W-:Y:S02]  /*54b0*/  USEL UR5, UR38, UR12, !UP1 ;  /* 0x0000000c26057287 */ /* 0x000fe4000c800000 */
[----:B------:R-:W-:Y:S02]  /*54c0*/  UIMAD UR8, UR42, UR7, URZ ;  /* 0x000000072a0872a4 */ /* 0x000fe4000f8e02ff */
[----:B------:R-:W-:Y:S03]  /*54d0*/  UISETP.GE.AND UP0, UPT, UR6, UR4, UPT ;  /* 0x000000040600728c */ /* 0x000fe6000bf06270 */
[----:B------:R-:W-:Y:S01]  /*54e0*/  UMOV UR4, UR11 ;  /* 0x0000000b00047c82 */ /* 0x000fe20008000000 */
[----:B------:R-:W-:Y:S02]  /*54f0*/  UISETP.GE.OR UP0, UPT, UR5, UR8, UP0 ;  /* 0x000000080500728c */ /* 0x000fe40008706670 */
[----:B------:R-:W-:Y:S02]  /*5500*/  USHF.R.U32.HI UR4, URZ, UR41, UR4 ;  /* 0x00000029ff047299 */ /* 0x000fe40008011604 */
[----:B------:R-:W-:Y:S02]  /*5510*/  UIMAD.WIDE.U32 UR8, UR5, UR40, URZ ;  /* 0x00000028050872a5 */ /* 0x000fe4000f8e00ff */
[----:B------:R-:W-:Y:S02]  /*5520*/  USEL UR11, UR6, UR4, !UP2 ;  /* 0x00000004060b7287 */ /* 0x000fe4000d000000 */
[----:B------:R-:W-:Y:S02]  /*5530*/  UIADD3 UR8, UPT, UPT, -UR5, URZ, URZ ;  /* 0x000000ff05087290 */ /* 0x000fe4000fffe1ff */
[----:B------:R-:W-:Y:S01]  /*5540*/  UIADD3 UR10, UPT, UPT, -UR11, URZ, URZ ;  /* 0x000000ff0b0a7290 */ /* 0x000fe2000fffe1ff */
[----:B------:R-:W-:Y:S01]  /*5550*/  @!UP0 UMOV UR4, UR9 ;  /* 0x0000000900048c82 */ /* 0x000fe20008000000 */
[----:B------:R-:W-:Y:S02]  /*5560*/  UIADD3 UR9, UPT, UPT, -UR6, URZ, URZ ;  /* 0x000000ff06097290 */ /* 0x000fe4000fffe1ff */
[----:B------:R-:W-:Y:S02]  /*5570*/  @!UP0 USHF.R.U32.HI UR4, URZ, UR41, UR4 ;  /* 0x00000029ff048299 */ /* 0x000fe40008011604 */
[----:B------:R-:W-:Y:S02]  /*5580*/  UIMAD UR10, UR42, UR10, UR6 ;  /* 0x0000000a2a0a72a4 */ /* 0x000fe4000f8e0206 */
[----:B------:R-:W-:Y:S04]  /*5590*/  @!UP0 USEL UR4, UR5, UR4, !UP2 ;  /* 0x0000000405048287 */ /* 0x000fe8000d000000 */
[----:B------:R-:W-:Y:S02]  /*55a0*/  @!UP0 UIMAD UR10, UR7, UR10, UR4 ;  /* 0x0000000a070a82a4 */ /* 0x000fe4000f8e0204 */
[----:B------:R-:W-:Y:S02]  /*55b0*/  @!UP0 UIADD3 UR11, UPT, UPT, UR11, -UR4, URZ ;  /* 0x800000040b0b8290 */ /* 0x000fe4000fffe0ff */
[----:B------:R-:W-:Y:S02]  /*55c0*/  UIMAD UR7, UR43, UR8, UR38 ;  /* 0x000000082b0772a4 */ /* 0x000fe4000f8e0226 */
[----:B------:R-:W-:Y:S02]  /*55d0*/  @!UP0 UIMAD UR6, UR11, UR42, UR5 ;  /* 0x0000002a0b0682a4 */ /* 0x000fe4000f8e0205 */
[----:B------:R-:W-:Y:S01]  /*55e0*/  UIMAD UR4, UR58, UR9, UR37 ;  /* 0x000000093a0472a4 */ /* 0x000fe2000f8e0225 */
[----:B------:R-:W-:Y:S02]  /*55f0*/  @!UP0 UMOV UR5, UR10 ;  /* 0x0000000a00058c82 */ /* 0x000fe40008000000 */
[----:B------:R-:W-:Y:S02]  /*5600*/  UIMAD UR38, UR5, UR43, UR7 ;  /* 0x0000002b052672a4 */ /* 0x000fe4000f8e0207 */
[----:B------:R-:W-:Y:S11]  /*5610*/  UIMAD UR37, UR6, UR58, UR4 ;  /* 0x0000003a062572a4 */ /* 0x000ff6000f8e0204 */
[----:B------:R-:W-:Y:S01]  /*5620*/  @!UPT UIADD3 URZ, UPT, UPT, URZ, URZ, URZ ;  /* 0x000000fffffff290 */ /* 0x000fe2000fffe0ff */
.L_x_87:
[----:B------:R-:W-:Y:S01]  /*5630*/  UISETP.NE.AND UP0, UPT, UR39, 0x1, UPT ;  /* 0x000000012700788c */ /* 0x000fe2000bf05270 */
[----:B------:R-:W-:Y:S01]  /*5640*/  R2UR UR11, R68 ;  /* 0x00000000440b72ca */ /* 0x000fe200000e0000 */
[----:B------:R-:W-:Y:S01]  /*5650*/  USHF.L.U32 UR50, UR26, 0x6, URZ ;  /* 0x000000061a327899 */ /* 0x000fe200080006ff */
[----:B------:R-:W-:Y:S01]  /*5660*/  IADD3 R59, PT, PT, R59, 0x1, RZ ;  /* 0x000000013b3b7810 */ /* 0x000fe20007ffe0ff */
[----:B------:R-:W-:Y:S07]  /*5670*/  USHF.L.U32 UR49, UR30, 0x6, URZ ;  /* 0x000000061e317899 */ /* 0x000fee00080006ff */
[----:B------:R-:W1:Y:S01]  /*5680*/  @!UP0 LDCU.128 UR12, c[0x0][0xb10] ;  /* 0x00016200ff0c87ac */ /* 0x000e620008000c00 */
[----:B------:R-:W2:Y:S01]  /*5690*/  @!UP0 LDCU UR5, c[0x0][0xb0c] ;  /* 0x00016180ff0587ac */ /* 0x000ea20008000800 */
[----:B------:R-:W3:Y:S01]  /*56a0*/  @!UP0 LDCU UR10, c[0x0][0xb20] ;  /* 0x00016400ff0a87ac */ /* 0x000ee20008000800 */
[----:B-1----:R-:W-:Y:S02]  /*56b0*/  UIMAD.WIDE.U32 UR8, UR38, UR12, URZ ;  /* 0x0000000c260872a5 */ /* 0x002fe4000f8e00ff */
[----:B------:R-:W-:Y:S02]  /*56c0*/  UIMAD.WIDE.U32 UR6, UR37, UR15, URZ ;  /* 0x0000000f250672a5 */ /* 0x000fe4000f8e00ff */
[----:B------:R-:W-:Y:S03]  /*56d0*/  @!UP0 UISETP.NE.AND UP1, UPT, UR14, 0x1, UPT ;  /* 0x000000010e00888c */ /* 0x000fe6000bf25270 */
[----:B------:R-:W-:Y:S01]  /*56e0*/  @!UP0 UMOV UR4, UR9 ;  /* 0x0000000900048c82 */ /* 0x000fe20008000000 */
[----:B--2---:R-:W-:Y:S02]  /*56f0*/  @!UP0 UISETP.NE.AND UP2, UPT, UR5, 0x1, UPT ;  /* 0x000000010500888c */ /* 0x004fe4000bf45270 */
[----:B------:R-:W-:Y:S01]  /*5700*/  @!UP0 USHF.R.U32.HI UR4, URZ, UR13, UR4 ;  /* 0x0000000dff048299 */ /* 0x000fe20008011604 */
[----:B------:R-:W-:Y:S02]  /*5710*/  @!UP0 UMOV UR6, UR7 ;  /* 0x0000000700068c82 */ /* 0x000fe40008000000 */
[----:B---3--:R-:W-:Y:S02]  /*5720*/  @!UP0 USHF.R.U32.HI UR6, URZ, UR10, UR6 ;  /* 0x0000000aff068299 */ /* 0x008fe40008011606 */
[----:B------:R-:W-:Y:S02]  /*5730*/  @!UP0 USEL UR7, UR38, UR4, !UP2 ;  /* 0x0000000426078287 */ /* 0x000fe4000d000000 */
[----:B------:R-:W-:Y:S04]  /*5740*/  @!UP0 USEL UR6, UR37, UR6, !UP1 ;  /* 0x0000000625068287 */ /* 0x000fe8000c800000 */
[----:B------:R-:W-:Y:S02]  /*5750*/  @!UP0 UIADD3 UR4, UPT, UPT, -UR7, UR6, URZ ;  /* 0x0000000607048290 */ /* 0x000fe4000fffe1ff */
[----:B------:R-:W-:Y:S02]  /*5760*/  @!UP0 UIADD3 UR6, UPT, UPT, UR7, -UR6, URZ ;  /* 0x8000000607068290 */ /* 0x000fe4000fffe0ff */
[----:B------:R-:W-:Y:S02]  /*5770*/  @!UP0 UIMAD UR38, UR4, UR5, UR38 ;  /* 0x00000005042682a4 */ /* 0x000fe4000f8e0226 */
[----:B------:R-:W-:Y:S02]  /*5780*/  @!UP0 UIMAD UR37, UR6, UR14, UR37 ;  /* 0x0000000e062582a4 */ /* 0x000fe4000f8e0225 */
[----:B------:R-:W-:Y:S09]  /*5790*/  ULOP3.LUT UP0, URZ, UR11, 0x3f0, URZ, 0xc0, !UPT ;  /* 0x000003f00bff7892 */ /* 0x000ff2000f80c0ff */
[----:B------:R-:W-:Y:S05]  /*57a0*/  BRA.U !UP0, `(.L_x_88) ;  /* 0x00000001087c7547 */ /* 0x000fea000b800000 */
[----:B------:R-:W1:Y:S01]  /*57b0*/  LDCU.64 UR8, c[0x4][0x80] ;  /* 0x01001000ff0877ac */ /* 0x000e620008000a00 */
[----:B------:R-:W-:Y:S01]  /*57c0*/  MOV R2, 0x0 ;  /* 0x0000000000027802 */ /* 0x000fe20000000f00 */
[----:B------:R-:W-:Y:S02]  /*57d0*/  HFMA2 R12, -RZ, RZ, 0, 5.9604644775390625e-08 ;  /* 0x00000001ff0c7431 */ /* 0x000fe400000001ff */
[----:B------:R-:W-:Y:S01]  /*57e0*/  IMAD.MOV.U32 R8, RZ, RZ, 0x70 ;  /* 0x00000070ff087424 */ /* 0x000fe200078e00ff */
[----:B------:R2:W3:Y:S01]  /*57f0*/  LDC.64 R14, c[0x4][R2] ;  /* 0x01000000020e7b82 */ /* 0x0004e20000000a00 */
[----:B------:R-:W4:Y:S01]  /*5800*/  LDCU.64 UR6, c[0x4][0x88] ;  /* 0x01001100ff0677ac */ /* 0x000f220008000a00 */
[----:B------:R-:W-:Y:S01]  /*5810*/  IMAD.MOV.U32 R13, RZ, RZ, RZ ;  /* 0x000000ffff0d7224 */ /* 0x000fe200078e00ff */
[----:B------:R-:W2:Y:S01]  /*5820*/  LDCU.64 UR4, c[0x4][0x8] ;  /* 0x01000100ff0477ac */ /* 0x000ea20008000a00 */
[----:B-1----:R-:W-:Y:S01]  /*5830*/  MOV R5, UR9 ;  /* 0x0000000900057c02 */ /* 0x002fe20008000f00 */
[----:B------:R-:W-:Y:S01]  /*5840*/  IMAD.U32 R4, RZ, RZ, UR8 ;  /* 0x00000008ff047e24 */ /* 0x000fe2000f8e00ff */
[----:B----4-:R-:W-:Y:S01]  /*5850*/  MOV R7, UR7 ;  /* 0x0000000700077c02 */ /* 0x010fe20008000f00 */
[----:B------:R-:W-:Y:S01]  /*5860*/  IMAD.U32 R6, RZ, RZ, UR6 ;  /* 0x00000006ff067e24 */ /* 0x000fe2000f8e00ff */
[----:B--2---:R-:W-:Y:S01]  /*5870*/  MOV R11, UR5 ;  /* 0x00000005000b7c02 */ /* 0x004fe20008000f00 */
[----:B------:R-:W-:Y:S02]  /*5880*/  IMAD.U32 R10, RZ, RZ, UR4 ;  /* 0x00000004ff0a7e24 */ /* 0x000fe4000f8e00ff */
[----:B------:R-:W-:Y:S07]  /*5890*/  LEPC R20, `(.L_x_89) ;  /* 0x000000001014794e */ /* 0x000fee0000000000 */
[----:B---3-5:R-:W-:Y:S05]  /*58a0*/  CALL.ABS.NOINC R14 ;  /* 0x000000000e007343 */ /* 0x028fea0003c00000 */
.L_x_89:
[----:B------:R-:W1:Y:S01]  /*58b0*/  LDCU.64 UR8, c[0x4][0x80] ;  /* 0x01001000ff0877ac */ /* 0x000e620008000a00 */
[----:B------:R-:W2:Y:S01]  /*58c0*/  LDC.64 R2, c[0x4][R2] ;  /* 0x0100000002027b82 */ /* 0x000ea20000000a00 */
[----:B------:R-:W-:Y:S02]  /*58d0*/  HFMA2 R12, -RZ, RZ, 0, 5.9604644775390625e-08 ;  /* 0x00000001ff0c7431 */ /* 0x000fe400000001ff */
[----:B------:R-:W-:Y:S02]  /*58e0*/  IMAD.MOV.U32 R8, RZ, RZ, 0x70 ;  /* 0x00000070ff087424 */ /* 0x000fe400078e00ff */
[----:B------:R-:W-:Y:S01]  /*58f0*/  IMAD.MOV.U32 R13, RZ, RZ, RZ ;  /* 0x000000ffff0d7224 */ /* 0x000fe200078e00ff */
[----:B------:R-:W3:Y:S01]  /*5900*/  LDCU.64 UR6, c[0x4][0x88] ;  /* 0x01001100ff0677ac */ /* 0x000ee20008000a00 */
[----:B------:R-:W4:Y:S01]  /*5910*/  LDCU.64 UR4, c[0x4][0x8] ;  /* 0x01000100ff0477ac */ /* 0x000f220008000a00 */
[----:B-1----:R-:W-:Y:S02]  /*5920*/  MOV R4, UR8 ;  /* 0x0000000800047c02 */ /* 0x002fe40008000f00 */
[----:B------:R-:W-:Y:S02]  /*5930*/  MOV R5, UR9 ;  /* 0x0000000900057c02 */ /* 0x000fe40008000f00 */
[----:B---3--:R-:W-:Y:S01]  /*5940*/  MOV R7, UR7 ;  /* 0x0000000700077c02 */ /* 0x008fe20008000f00 */
[----:B------:R-:W-:Y:S01]  /*5950*/  IMAD.U32 R6, RZ, RZ, UR6 ;  /* 0x00000006ff067e24 */ /* 0x000fe2000f8e00ff */
[----:B----4-:R-:W-:Y:S01]  /*5960*/  MOV R11, UR5 ;  /* 0x00000005000b7c02 */ /* 0x010fe20008000f00 */
[----:B------:R-:W-:Y:S02]  /*5970*/  IMAD.U32 R10, RZ, RZ, UR4 ;  /* 0x00000004ff0a7e24 */ /* 0x000fe4000f8e00ff */
[----:B------:R-:W-:Y:S07]  /*5980*/  LEPC R20, `(.L_x_88) ;  /* 0x000000001014794e */ /* 0x000fee0000000000 */
[----:B--2---:R-:W-:Y:S05]  /*5990*/  CALL.ABS.NOINC R2 ;  /* 0x0000000002007343 */ /* 0x004fea0003c00000 */
.L_x_88:
[----:B------:R-:W-:Y:S02]  /*59a0*/  R2UR UR6, R57 ;  /* 0x00000000390672ca */ /* 0x000fe400000e0000 */
[----:B------:R-:W-:Y:S02]  /*59b0*/  R2UR UR5, R66 ;  /* 0x00000000420572ca */ /* 0x000fe400000e0000 */
[----:B------:R-:W-:Y:S02]  /*59c0*/  R2UR UR4, R65 ;  /* 0x00000000410472ca */ /* 0x000fe400000e0000 */
[----:B------:R-:W-:Y:S02]  /*59d0*/  ISETP.NE.U32.AND P4, PT, R50, RZ, PT ;  /* 0x000000ff3200720c */ /* 0x000fe40003f85070 */
[----:B------:R-:W-:Y:S02]  /*59e0*/  ISETP.NE.U32.AND P2, PT, RZ, UR60, PT ;  /* 0x0000003cff007c0c */ /* 0x000fe4000bf45070 */
[----:B------:R-:W-:Y:S02]  /*59f0*/  ISETP.NE.AND.EX P4, PT, R51, RZ, PT, P4 ;  /* 0x000000ff3300720c */ /* 0x000fe40003f85340 */
[----:B------:R-:W-:Y:S01]  /*5a00*/  ISETP.NE.AND.EX P2, PT, RZ, UR61, PT, P2 ;  /* 0x0000003dff007c0c */ /* 0x000fe2000bf45320 */
[----:B------:R-:W-:Y:S02]  /*5a10*/  UISETP.NE.AND UP2, UPT, UR6, URZ, UPT ;  /* 0x000000ff0600728c */ /* 0x000fe4000bf45270 */
[----:B------:R-:W-:Y:S04]  /*5a20*/  UISETP.NE.U32.AND UP0, UPT, UR5, URZ, UPT ;  /* 0x000000ff0500728c */ /* 0x000fe8000bf05070 */
[----:B------:R-:W-:Y:S01]  /*5a30*/  UISETP.NE.AND.EX UP1, UPT, UR4, URZ, UPT, UP0 ;  /* 0x000000ff0400728c */ /* 0x000fe2000bf25300 */
[----:B------:R-:W-:Y:S01]  /*5a40*/  PLOP3.LUT P1, PT, PT, PT, UP2, 0x80, 0x8 ;  /* 0x000000000008781c */ /* 0x000fe20003f2f028 */
[----:B------:R-:W-:Y:S03]  /*5a50*/  UPLOP3.LUT UP0, UPT, UPT, UPT, UPT, 0x40, 0x4 ;  /* 0x000000000004789c */ /* 0x000fe60003f0e870 */
[----:B------:R-:W-:Y:S06]  /*5a60*/  @UP2 UPLOP3.LUT UP0, UPT, UPT, UPT, UP1, 0x80, 0x8 ;  /* 0x000000000008289c */ /* 0x000fec0003f0f010 */
[----:B------:R-:W-:Y:S01]  /*5a70*/  PLOP3.LUT P0, PT, PT, PT, UP0, 0x80, 0x8 ;  /* 0x000000000008781c */ /* 0x000fe20003f0f008 */
[----:B------:R-:W-:Y:S01]  /*5a80*/  @!UPT UIADD3 URZ, UPT, UPT, URZ, URZ, URZ ;  /* 0x000000fffffff290 */ /* 0x000fe2000fffe0ff */
[----:B------:R-:W-:Y:S11]  /*5a90*/  BRA.U !UP1, `(.L_x_90) ;  /* 0x0000000109407547 */ /* 0x000ff6000b800000 */
[----:B------:R-:W-:Y:S01]  /*5aa0*/  UISETP.NE.U32.AND UP0, UPT, UR60, URZ, UPT ;  /* 0x000000ff3c00728c */ /* 0x000fe2000bf05070 */
[----:B------:R-:W-:Y:S01]  /*5ab0*/  R2UR UR6, R66 ;  /* 0x00000000420672ca */ /* 0x000fe200000e0000 */
[----:B------:R-:W1:Y:S01]  /*5ac0*/  LDCU.64 UR8, c[0x0][0x358] ;  /* 0x00006b00ff0877ac */ /* 0x000e620008000a00 */
[----:B------:R-:W-:Y:S02]  /*5ad0*/  HFMA2 R53, -RZ, RZ, 0, 5.9604644775390625e-08 ;  /* 0x00000001ff357431 */ /* 0x000fe400000001ff */
[----:B------:R-:W-:Y:S01]  /*5ae0*/  IMAD.MOV.U32 R0, RZ, RZ, 0x1 ;  /* 0x00000001ff007424 */ /* 0x000fe200078e00ff */
[----:B------:R-:W-:Y:S06]  /*5af0*/  UISETP.NE.AND.EX UP0, UPT, UR61, URZ, UPT, UP0 ;  /* 0x000000ff3d00728c */ /* 0x000fec000bf05300 */
[----:B------:R-:W-:Y:S05]  /*5b00*/  PLOP3.LUT P3, PT, PT, PT, UP0, 0x80, 0x8 ;  /* 0x000000000008781c */ /* 0x000fea0003f6f008 */
[----:B------:R-:W2:Y:S01]  /*5b10*/  @UP0 LDCU.64 UR4, c[0x0][0x888] ;  /* 0x00011100ff0407ac */ /* 0x000ea20008000a00 */
[----:B------:R-:W-:Y:S07]  /*5b20*/  @UP0 UIMAD UR6, UR36, UR6, URZ ;  /* 0x00000006240602a4 */ /* 0x000fee000f8e02ff */
[----:B------:R-:W-:Y:S01]  /*5b30*/  @!P3 PRMT R53, R0, 0x7610, R53 ;  /* 0x000076100035b816 */ /* 0x000fe20000000035 */
[----:B--2---:R-:W-:Y:S06]  /*5b40*/  @UP0 UIMAD.WIDE UR4, UR6, 0x4, UR4 ;  /* 0x00000004060408a5 */ /* 0x004fec000f8e0204 */
[----:B-----5:R-:W-:Y:S02]  /*5b50*/  IMAD.U32 R26, RZ, RZ, UR4 ;  /* 0x00000004ff1a7e24 */ /* 0x020fe4000f8e00ff */
[----:B------:R-:W-:Y:S03]  /*5b60*/  IMAD.U32 R27, RZ, RZ, UR5 ;  /* 0x00000005ff1b7e24 */ /* 0x000fe6000f8e00ff */
[----:B------:R-:W2:Y:S02]  /*5b70*/  @!UP0 LDCU UR4, c[0x0][0x880] ;  /* 0x00011000ff0487ac */ /* 0x000ea40008000800 */
[----:B-1----:R1:W5:Y:S02]  /*5b80*/  @P3 LDG.E R26, desc[UR8][R26.64] ;  /* 0x000000081a1a3981 */ /* 0x002364000c1e1900 */
[----:B-12---:R-:W-:Y:S02]  /*5b90*/  @!P3 MOV R26, UR4 ;  /* 0x00000004001abc02 */ /* 0x006fe40008000f00 */
.L_x_90:
[----:B------:R-:W-:Y:S05]  /*5ba0*/  @!P4 BRA `(.L_x_91) ;  /* 0x000000000024c947 */ /* 0x000fea0003800000 */
[----:B------:R-:W-:Y:S01]  /*5bb0*/  ISETP.NE.U32.AND P3, PT, R48, RZ, PT ;  /* 0x000000ff3000720c */ /* 0x000fe20003f65070 */
[----:B------:R-:W1:Y:S03]  /*5bc0*/  LDCU.64 UR4, c[0x0][0x358] ;  /* 0x00006b00ff0477ac */ /* 0x000e660008000a00 */
[----:B------:R-:W-:Y:S11]  /*5bd0*/  ISETP.NE.AND.EX P3, PT, R49, RZ, PT, P3 ;  /* 0x000000ff3100720c */ /* 0x000ff60003f65330 */
[----:B------:R-:W-:Y:S02]  /*5be0*/  @!UPT UIADD3 URZ, UPT, UPT, URZ, URZ, URZ ;  /* 0x000000fffffff290 */ /* 0x000fe4000fffe0ff */
[----:B------:R-:W2:Y:S01]  /*5bf0*/  @P3 LDC.64 R2, c[0x0][0x8a8] ;  /* 0x00022a00ff023b82 */ /* 0x000ea20000000a00 */
[----:B------:R-:W-:Y:S04]  /*5c00*/  @P3 IMAD R0, R50, UR36, RZ ;  /* 0x0000002432003c24 */ /* 0x000fe8000f8e02ff */
[----:B--2---:R-:W-:Y:S05]  /*5c10*/  @P3 IMAD.WIDE R2, R0, 0x4, R2 ;  /* 0x0000000400023825 */ /* 0x004fea00078e0202 */
[----:B-1---5:R1:W5:Y:S02]  /*5c20*/  @P3 LDG.E R24, desc[UR4][R2.64] ;  /* 0x0000000402183981 */ /* 0x022364000c1e1900 */
[----:B-1----:R-:W2:Y:S02]  /*5c30*/  @!P3 LDC R24, c[0x0][0x8a0] ;  /* 0x00022800ff18bb82 */ /* 0x002ea40000000800 */
.L_x_91:
[----:B-----5:R-:W-:Y:S01]  /*5c40*/  FSETP.NEU.AND P3, PT, R26, RZ, PT ;  /* 0x000000ff1a00720b */ /* 0x020fe20003f6d000 */
[----:B------:R-:W-:Y:S01]  /*5c50*/  IMAD.U32 R2, RZ, RZ, UR46 ;  /* 0x0000002eff027e24 */ /* 0x000fe2000f8e00ff */
[----:B------:R-:W-:Y:S01]  /*5c60*/  SEL R5, RZ, 0xffffffff, P2 ;  /* 0xffffffffff057807 */ /* 0x000fe20001000000 */
[----:B------:R-:W-:Y:S01]  /*5c70*/  ULOP3.LUT UR4, UR55, 0x1, URZ, 0x3c, !UPT ;  /* 0x0000000137047892 */ /* 0x000fe2000f8e3cff */
[----:B------:R-:W-:Y:S01]  /*5c80*/  @P1 LOP3.LUT P2, RZ, R53, 0xff, RZ, 0xc0, !PT ;  /* 0x000000ff35ff1812 */ /* 0x000fe2000784c0ff */
[----:B------:R-:W-:Y:S01]  /*5c90*/  BSSY B1, `(.L_x_92) ;  /* 0x000004b000017945 */ /* 0x000fe20003800000 */
[----:B------:R-:W-:Y:S01]  /*5ca0*/  @P1 SEL R0, RZ, 0xffffffff, P3 ;  /* 0xffffffffff001807 */ /* 0x000fe20001800000 */
[----:B------:R-:W-:Y:S01]  /*5cb0*/  IMAD.MOV.U32 R76, RZ, RZ, 0x1 ;  /* 0x00000001ff4c7424 */ /* 0x000fe200078e00ff */
[----:B------:R-:W-:Y:S01]  /*5cc0*/  LEA R2, R2, UR44, 0x3 ;  /* 0x0000002c02027c11 */ /* 0x000fe2000f8e18ff */
[----:B------:R-:W-:Y:S01]  /*5cd0*/  IMAD.U32 R74, RZ, RZ, UR4 ;  /* 0x00000004ff4a7e24 */ /* 0x000fe2000f8e00ff */
[----:B------:R-:W-:Y:S01]  /*5ce0*/  @P0 SEL R0, R5, R0, !P2 ;  /* 0x0000000005000207 */ /* 0x000fe20005000000 */
[----:B------:R-:W-:Y:S01]  /*5cf0*/  IMAD.U32 R75, RZ, RZ, UR46 ;  /* 0x0000002eff4b7e24 */ /* 0x000fe2000f8e00ff */
[----:B------:R-:W-:Y:S02]  /*5d00*/  LEA R71, R22, UR44, 0x3 ;  /* 0x0000002c16477c11 */ /* 0x000fe4000f8e18ff */
[----:B------:R-:W-:Y:S02]  /*5d10*/  CS2R R38, SRZ ;  /* 0x0000000000267805 */ /* 0x000fe4000001ff00 */
[----:B------:R-:W-:Y:S02]  /*5d20*/  @P1 LOP3.LUT R0, R0, 0x1, RZ, 0xc0, !PT ;  /* 0x0000000100001812 */ /* 0x000fe400078ec0ff */
[----:B------:R-:W-:Y:S02]  /*5d30*/  CS2R R36, SRZ ;  /* 0x0000000000247805 */ /* 0x000fe4000001ff00 */
[----:B------:R-:W-:Y:S02]  /*5d40*/  SHF.L.U32 R3, R61, 0x1f, RZ ;  /* 0x0000001f3d037819 */ /* 0x000fe400000006ff */
[----:B------:R-:W-:Y:S02]  /*5d50*/  CS2R R34, SRZ ;  /* 0x0000000000227805 */ /* 0x000fe4000001ff00 */
[----:B------:R-:W-:Y:S02]  /*5d60*/  ISETP.NE.U32.OR P5, PT, R0, 0x1, !P1 ;  /* 0x000000010000780c */ /* 0x000fe40004fa5470 */
[----:B------:R-:W-:Y:S02]  /*5d70*/  CS2R R32, SRZ ;  /* 0x0000000000207805 */ /* 0x000fe4000001ff00 */
[----:B------:R-:W-:Y:S02]  /*5d80*/  PLOP3.LUT P2, PT, PT, PT, UP1, 0x80, 0x8 ;  /* 0x000000000008781c */ /* 0x000fe40003f4f018 */
[----:B------:R-:W-:Y:S02]  /*5d90*/  CS2R R42, SRZ ;  /* 0x00000000002a7805 */ /* 0x000fe4000001ff00 */
[----:B------:R-:W-:Y:S02]  /*5da0*/  LEA.HI R25, R22, R22, RZ, 0x1 ;  /* 0x0000001616197211 */ /* 0x000fe400078f08ff */
[----:B------:R-:W-:Y:S02]  /*5db0*/  CS2R R40, SRZ ;  /* 0x0000000000287805 */ /* 0x000fe4000001ff00 */
[----:B------:R-:W-:Y:S02]  /*5dc0*/  LOP3.LUT P4, R58, R53, 0xff, RZ, 0xc0, !PT ;  /* 0x000000ff353a7812 */ /* 0x000fe4000788c0ff */
[----:B------:R-:W-:Y:S02]  /*5dd0*/  CS2R R46, SRZ ;  /* 0x00000000002e7805 */ /* 0x000fe4000001ff00 */
[----:B------:R-:W-:Y:S02]  /*5de0*/  SEL R4, RZ, 0xffffffff, P3 ;  /* 0xffffffffff047807 */ /* 0x000fe40001800000 */
[----:B------:R-:W-:Y:S02]  /*5df0*/  CS2R R44, SRZ ;  /* 0x00000000002c7805 */ /* 0x000fe4000001ff00 */
[----:B------:R-:W-:Y:S02]  /*5e00*/  P2R R70, PR, RZ, 0x20 ;  /* 0x00000020ff467803 */ /* 0x000fe40000000000 */
[----:B------:R-:W-:Y:S02]  /*5e10*/  @P5 SHF.L.U32 R0, R74, 0x1f, RZ ;  /* 0x0000001f4a005819 */ /* 0x000fe400000006ff */
[----:B------:R-:W-:Y:S02]  /*5e20*/  @P2 SEL R4, R5, R4, !P4 ;  /* 0x0000000405042207 */ /* 0x000fe40006000000 */
[----:B------:R1:W3:Y:S02]  /*5e30*/  @P5 SYNCS.PHASECHK.TRANS64.TRYWAIT P1, [R2+URZ+0x30], R0 ;  /* 0x00003000020055a7 */ /* 0x0002e400080211ff */
[----:B------:R-:W-:Y:S04]  /*5e40*/  LOP3.LUT R4, R4, 0x1, RZ, 0xc0, !PT ;  /* 0x0000000104047812 */ /* 0x000fe800078ec0ff */
[----:B------:R-:W-:Y:S04]  /*5e50*/  ISETP.NE.U32.AND P2, PT, R4, 0x1, PT ;  /* 0x000000010400780c */ /* 0x000fe80003f45070 */
[----:B------:R-:W-:Y:S01]  /*5e60*/  P2R R77, PR, RZ, 0x4 ;  /* 0x00000004ff4d7803 */ /* 0x000fe20000000000 */
[----:B------:R4:W2:Y:S01]  /*5e70*/  SYNCS.PHASECHK.TRANS64.TRYWAIT P0, [R71+URZ+0x90], R3 ;  /* 0x00009003470075a7 */ /* 0x0008a200080011ff */
[C---:B-1----:R-:W-:Y:S01]  /*5e80*/  IMAD.SHL.U32 R0, R25.reuse, 0x20, RZ ;  /* 0x0000002019007824 */ /* 0x042fe200078e00ff */
[----:B------:R-:W-:Y:S04]  /*5e90*/  LOP3.LUT R25, R25, 0xffe, RZ, 0xc0, !PT ;  /* 0x00000ffe19197812 */ /* 0x000fe800078ec0ff */
[----:B------:R-:W-:Y:S01]  /*5ea0*/  LOP3.LUT R0, R0, 0xffffffc0, RZ, 0xc0, !PT ;  /* 0xffffffc000007812 */ /* 0x000fe200078ec0ff */
[----:B------:R-:W-:Y:S04]  /*5eb0*/  IMAD.IADD R25, R22, 0x1, -R25 ;  /* 0x0000000116197824 */ /* 0x000fe800078e0a19 */
[----:B------:R-:W-:Y:S04]  /*5ec0*/  IMAD.IADD R0, R23, 0x1, R0 ;  /* 0x0000000117007824 */ /* 0x000fe800078e0200 */
[----:B------:R-:W-:Y:S01]  /*5ed0*/  IMAD R25, R25, 0x100000, R0 ;  /* 0x0010000019197824 */ /* 0x000fe200078e0200 */
[----:B---3--:R-:W-:Y:S01]  /*5ee0*/  @P5 SEL R76, RZ, 0x1, !P1 ;  /* 0x00000001ff4c5807 */ /* 0x008fe20004800000 */
[----:B----4-:R-:W-:Y:S06]  /*5ef0*/  @!P5 BRA `(.L_x_93) ;  /* 0x000000000090d947 */ /* 0x010fec0003800000 */
[----:B------:R-:W-:Y:S01]  /*5f00*/  HFMA2 R43, -RZ, RZ, 0, 0 ;  /* 0x00000000ff2b7431 */ /* 0x000fe200000001ff */
[----:B------:R-:W-:Y:S01]  /*5f10*/  ISETP.NE.AND P1, PT, R76, RZ, PT ;  /* 0x000000ff4c00720c */ /* 0x000fe20003f25270 */
[----:B------:R-:W-:Y:S01]  /*5f20*/  IMAD.U32 R5, RZ, RZ, UR46 ;  /* 0x0000002eff057e24 */ /* 0x000fe2000f8e00ff */
[----:B------:R-:W-:Y:S11]  /*5f30*/  BSSY B0, `(.L_x_94) ;  /* 0x0000005000007945 */ /* 0x000ff60003800000 */
[----:B------:R-:W-:Y:S05]  /*5f40*/  @P1 BRA `(.L_x_95) ;  /* 0x00000000000c1947 */ /* 0x000fea0003800000 */
[----:B------:R-:W-:Y:S04]  /*5f50*/  SHF.L.U32 R0, R74, 0x1f, RZ ;  /* 0x0000001f4a007819 */ /* 0x000fe800000006ff */
[----:B------:R-:W1:Y:S02]  /*5f60*/  SYNCS.PHASECHK.TRANS64.TRYWAIT P1, [R2+URZ+0x30], R0 ;  /* 0x00003000020075a7 */ /* 0x000e6400080211ff */
[----:B-1----:R-:W-:Y:S05]  /*5f70*/  @!P1 BRA `(.L_x_96) ;  /* 0x0000002000389947 */ /* 0x002fea0003800000 */
.L_x_95:
[----:B------:R-:W-:Y:S05]  /*5f80*/  BSYNC B0 ;  /* 0x0000000000007941 */ /* 0x000fea0003800000 */
.L_x_94:
[----:B------:R-:W-:Y:S01]  /*5f90*/  ISETP.NE.AND P1, PT, R77, RZ, PT ;  /* 0x000000ff4d00720c */ /* 0x000fe20003f25270 */
[----:B------:R-:W-:Y:S01]  /*5fa0*/  IMAD.MOV.U32 R42, RZ, RZ, RZ ;  /* 0x000000ffff2a7224 */ /* 0x000fe200078e00ff */
[----:B------:R-:W-:Y:S02]  /*5fb0*/  CS2R R40, SRZ ;  /* 0x0000000000287805 */ /* 0x000fe4000001ff00 */
[----:B------:R-:W-:Y:S02]  /*5fc0*/  CS2R R46, SRZ ;  /* 0x00000000002e7805 */ /* 0x000fe4000001ff00 */
[----:B------:R-:W-:Y:S02]  /*5fd0*/  CS2R R44, SRZ ;  /* 0x00000000002c7805 */ /* 0x000fe4000001ff00 */
[----:B------:R-:W-:Y:S02]  /*5fe0*/  CS2R R34, SRZ ;  /* 0x0000000000227805 */ /* 0x000fe4000001ff00 */
[----:B------:R-:W-:Y:S02]  /*5ff0*/  CS2R R32, SRZ ;  /* 0x0000000000207805 */ /* 0x000fe4000001ff00 */
[----:B------:R-:W-:Y:S02]  /*6000*/  CS2R R38, SRZ ;  /* 0x0000000000267805 */ /* 0x000fe4000001ff00 */
[----:B------:R-:W-:Y:S01]  /*6010*/  CS2R R36, SRZ ;  /* 0x0000000000247805 */ /* 0x000fe2000001ff00 */
[----:B------:R-:W-:Y:S01]  /*6020*/  @P1 IMAD R5, R5, 0x800, R52 ;  /* 0x0000080005051824 */ /* 0x000fe200078e0234 */
[----:B------:R-:W-:Y:S05]  /*6030*/  @P1 WARPSYNC.ALL ;  /* 0x0000000000001948 */ /* 0x000fea0003800000 */
[----:B------:R-:W-:Y:S01]  /*6040*/  @P1 LEA R5, R5, UR44, 0x2 ;  /* 0x0000002c05051c11 */ /* 0x000fe2000f8e10ff */
[----:B------:R-:W-:Y:S04]  /*6050*/  UIADD3 UR4, UPT, UPT, UR46, 0x1, URZ ;  /* 0x000000012e047890 */ /* 0x000fe8000fffe0ff */
[----:B------:R3:W4:Y:S01]  /*6060*/  @P1 LDSM.16.M88.4 R44, [R5+0x400] ;  /* 0x00040000052c183b */ /* 0x0007220000000200 */
[----:B------:R-:W-:Y:S01]  /*6070*/  @P1 VIADD R4, R5, 0x400 ;  /* 0x0000040005041836 */ /* 0x000fe20000000000 */
[----:B------:R-:W-:Y:S01]  /*6080*/  UISETP.NE.AND UP0, UPT, UR4, 0x3, UPT ;  /* 0x000000030400788c */ /* 0x000fe2000bf05270 */
[C-C-:B-1----:R-:W-:Y:S02]  /*6090*/  @P1 IMAD R2, R63.reuse, 0x4, R5.reuse ;  /* 0x000000043f021824 */ /* 0x142fe400078e0205 */
[C---:B------:R-:W-:Y:S01]  /*60a0*/  @P1 IMAD R4, R62.reuse, 0x4, R4 ;  /* 0x000000043e041824 */ /* 0x040fe200078e0204 */
[----:B------:R-:W-:Y:S01]  /*60b0*/  USEL UR5, URZ, 0x1, UP0 ;  /* 0x00000001ff057887 */ /* 0x000fe20008000000 */
[----:B------:R-:W-:Y:S01]  /*60c0*/  @P1 IMAD R0, R62, 0x4, R5 ;  /* 0x000000043e001824 */ /* 0x000fe200078e0205 */
[----:B------:R3:W1:Y:S01]  /*60d0*/  @P1 LDSM.16.M88.4 R40, [R2+0x400] ;  /* 0x000400000228183b */ /* 0x0006620000000200 */
[----:B------:R-:W-:Y:S01]  /*60e0*/  @P1 IMAD R4, R63, 0x4, R4 ;  /* 0x000000043f041824 */ /* 0x000fe200078e0204 */
[----:B------:R-:W-:Y:S02]  /*60f0*/  USEL UR4, UR4, URZ, UP0 ;  /* 0x000000ff04047287 */ /* 0x000fe40008000000 */
[----:B------:R3:W1:Y:S01]  /*6100*/  @P1 LDSM.16.M88.4 R32, [R0+0x400] ;  /* 0x000400000020183b */ /* 0x0006620000000200 */
[----:B------:R-:W-:Y:S03]  /*6110*/  LOP3.LUT R74, R74, UR5, RZ, 0x3c, !PT ;  /* 0x000000054a4a7c12 */ /* 0x000fe6000f8e3cff */
[----:B------:R3:W1:Y:S01]  /*6120*/  @P1 LDSM.16.M88.4 R36, [R4] ;  /* 0x000000000424183b */ /* 0x0006620000000200 */
[----:B------:R-:W-:Y:S03]  /*6130*/  IMAD.U32 R75, RZ, RZ, UR4 ;  /* 0x00000004ff4b7e24 */ /* 0x000fe6000f8e00ff */
.L_x_93:
[----:B------:R-:W-:Y:S05]  /*6140*/  BSYNC B1 ;  /* 0x0000000000017941 */ /* 0x000fea0003800000 */
.L_x_92:
[----:B---3--:R-:W-:Y:S04]  /*6150*/  SHF.R.U32.HI R0, RZ, 0x15, R25 ;  /* 0x00000015ff007819 */ /* 0x008fe80000011619 */
[----:B------:R-:W-:Y:S01]  /*6160*/  LOP3.LUT P1, RZ, R0, 0x3, R54, 0x48, !PT ;  /* 0x0000000300ff7812 */ /* 0x000fe20007824836 */
[----:B------:R-:W-:Y:S01]  /*6170*/  @!UPT UIADD3 URZ, UPT, UPT, URZ, URZ, URZ ;  /* 0x000000fffffff290 */ /* 0x000fe2000fffe0ff */
[----:B--2---:R-:W-:Y:S11]  /*6180*/  @P0 BRA `(.L_x_97) ;  /* 0x0000000000080947 */ /* 0x004ff60003800000 */
[----:B------:R-:W2:Y:S02]  /*6190*/  SYNCS.PHASECHK.TRANS64.TRYWAIT P0, [R71+URZ+0x90], R3 ;  /* 0x00009003470075a7 */ /* 0x000ea400080011ff */
[----:B--2---:R-:W-:Y:S05]  /*61a0*/  @!P0 BRA `(.L_x_98) ;  /* 0x0000001c00c08947 */ /* 0x004fea0003800000 */
.L_x_97:
[----:B------:R-:W-:Y:S05]  /*61b0*/  @!P1 BRA `(.L_x_99) ;  /* 0x0000000000409947 */ /* 0x000fea0003800000 */
[----:B------:R-:W3:Y:S01]  /*61c0*/  LDCU.64 UR8, c[0x4][0x70] ;  /* 0x01000e00ff0877ac */ /* 0x000ee20008000a00 */
[----:B--2---:R-:W-:Y:S01]  /*61d0*/  MOV R3, 0x0 ;  /* 0x0000000000037802 */ /* 0x004fe20000000f00 */
[----:B------:R-:W-:Y:S02]  /*61e0*/  HFMA2 R12, -RZ, RZ, 0, 5.9604644775390625e-08 ;  /* 0x00000001ff0c7431 */ /* 0x000fe400000001ff */
[----:B------:R-:W-:Y:S02]  /*61f0*/  IMAD.MOV.U32 R8, RZ, RZ, 0x192 ;  /* 0x00000192ff087424 */ /* 0x000fe400078e00ff */
[----:B------:R-:W-:Y:S01]  /*6200*/  IMAD.MOV.U32 R13, RZ, RZ, RZ ;  /* 0x000000ffff0d7224 */ /* 0x000fe200078e00ff */
[----:B------:R-:W2:Y:S01]  /*6210*/  LDCU.64 UR6, c[0x4][0x78] ;  /* 0x01000f00ff0677ac */ /* 0x000ea20008000a00 */
[----:B------:R-:W1:Y:S01]  /*6220*/  LDC.64 R2, c[0x4][R3] ;  /* 0x0100000003027b82 */ /* 0x000e620000000a00 */
[----:B------:R-:W5:Y:S01]  /*6230*/  LDCU.64 UR4, c[0x4][0x10] ;  /* 0x01000200ff0477ac */ /* 0x000f620008000a00 */
[----:B---3--:R-:W-:Y:S01]  /*6240*/  MOV R5, UR9 ;  /* 0x0000000900057c02 */ /* 0x008fe20008000f00 */
[----:B------:R-:W-:Y:S01]  /*6250*/  IMAD.U32 R4, RZ, RZ, UR8 ;  /* 0x00000008ff047e24 */ /* 0x000fe2000f8e00ff */
[----:B--2---:R-:W-:Y:S01]  /*6260*/  MOV R7, UR7 ;  /* 0x0000000700077c02 */ /* 0x004fe20008000f00 */
[----:B------:R-:W-:Y:S01]  /*6270*/  IMAD.U32 R6, RZ, RZ, UR6 ;  /* 0x00000006ff067e24 */ /* 0x000fe2000f8e00ff */
[----:B-----5:R-:W-:Y:S01]  /*6280*/  MOV R11, UR5 ;  /* 0x00000005000b7c02 */ /* 0x020fe20008000f00 */
[----:B------:R-:W-:Y:S02]  /*6290*/  IMAD.U32 R10, RZ, RZ, UR4 ;  /* 0x00000004ff0a7e24 */ /* 0x000fe4000f8e00ff */
[----:B------:R-:W-:Y:S07]  /*62a0*/  LEPC R20, `(.L_x_99) ;  /* 0x000000001014794e */ /* 0x000fee0000000000 */
[----:B-1--4-:R-:W-:Y:S05]  /*62b0*/  CALL.ABS.NOINC R2 ;  /* 0x0000000002007343 */ /* 0x012fea0003c00000 */
.L_x_99:
[----:B----4-:R-:W-:Y:S01]  /*62c0*/  LOP3.LUT R20, R44, 0xffffe000, RZ, 0xc0, !PT ;  /* 0xffffe0002c147812 */ /* 0x010fe200078ec0ff */
[----:B------:R-:W-:Y:S05]  /*62d0*/  WARPSYNC.ALL ;  /* 0x0000000000007948 */ /* 0x000fea0003800000 */
[----:B------:R-:W-:Y:S01]  /*62e0*/  R2UR UR4, R25 ;  /* 0x00000000190472ca */ /* 0x000fe200000e0000 */
[----:B------:R-:W-:Y:S01]  /*62f0*/  IMAD.SHL.U32 R73, R63, 0x4, RZ ;  /* 0x000000043f497824 */ /* 0x000fe200078e00ff */
[----:B------:R-:W-:Y:S01]  /*6300*/  LOP3.LUT R21, R45, 0xffffe000, RZ, 0xc0, !PT ;  /* 0xffffe0002d157812 */ /* 0x000fe200078ec0ff */
[----:B------:R-:W-:Y:S01]  /*6310*/  IMAD.SHL.U32 R72, R62, 0x4, RZ ;  /* 0x000000043e487824 */ /* 0x000fe200078e00ff */
[----:B------:R-:W-:Y:S01]  /*6320*/  LOP3.LUT R27, R46, 0xffffe000, RZ, 0xc0, !PT ;  /* 0xffffe0002e1b7812 */ /* 0x000fe200078ec0ff */
[----:B------:R-:W-:Y:S01]  /*6330*/  BSSY.RECONVERGENT B0, `(.L_x_100) ;  /* 0x000005a000007945 */ /* 0x000fe20003800200 */
[----:B------:R-:W-:Y:S07]  /*6340*/  ISETP.NE.AND P0, PT, R64, RZ, PT ;  /* 0x000000ff4000720c */ /* 0x000fee0003f05270 */
[----:B------:R-:W3:Y:S02]  /*6350*/  LDTM.16dp128bit.x8 R4, tmem[UR4] ;  /* 0x00000004000479ee */ /* 0x000ee40008180000 */
[C---:B---3--:R-:W-:Y:S01]  /*6360*/  FMUL R0, R24.reuse, R4 ;  /* 0x0000000418007220 */ /* 0x048fe20000400000 */
[C---:B------:R-:W-:Y:S01]  /*6370*/  FMUL R2, R24.reuse, R5 ;  /* 0x0000000518027220 */ /* 0x040fe20000400000 */
[C---:B--2---:R-:W-:Y:S01]  /*6380*/  FMUL R3, R24.reuse, R6 ;  /* 0x0000000618037220 */ /* 0x044fe20000400000 */
[----:B------:R-:W-:Y:S01]  /*6390*/  FMUL R7, R24, R7 ;  /* 0x0000000718077220 */ /* 0x000fe20000400000 */
[C---:B------:R-:W-:Y:S01]  /*63a0*/  FFMA R28, R26.reuse, R20, R0 ;  /* 0x000000141a1c7223 */ /* 0x040fe20000000000 */
[----:B------:R-:W-:Y:S01]  /*63b0*/  LOP3.LUT R0, R47, 0xffffe000, RZ, 0xc0, !PT ;  /* 0xffffe0002f007812 */ /* 0x000fe200078ec0ff */
[----:B------:R-:W-:Y:S01]  /*63c0*/  FFMA R29, R26, R21, R2 ;  /* 0x000000151a1d7223 */ /* 0x000fe20000000002 */
[----:B-1----:R-:W-:Y:S01]  /*63d0*/  LOP3.LUT R2, R40, 0xffffe000, RZ, 0xc0, !PT ;  /* 0xffffe00028027812 */ /* 0x002fe200078ec0ff */
[C---:B------:R-:W-:Y:S01]  /*63e0*/  FFMA R30, R26.reuse, R27, R3 ;  /* 0x0000001b1a1e7223 */ /* 0x040fe20000000003 */
[----:B------:R-:W-:Y:S01]  /*63f0*/  LOP3.LUT R3, R41, 0xffffe000, RZ, 0xc0, !PT ;  /* 0xffffe00029037812 */ /* 0x000fe200078ec0ff */
[----:B------:R-:W-:Y:S01]  /*6400*/  FFMA R31, R26, R0, R7 ;  /* 0x000000001a1f7223 */ /* 0x000fe20000000007 */
[----:B------:R-:W-:Y:S01]  /*6410*/  LOP3.LUT R0, R42, 0xffffe000, RZ, 0xc0, !PT ;  /* 0xffffe0002a007812 */ /* 0x000fe200078ec0ff */
[C---:B------:R-:W-:Y:S01]  /*6420*/  FMUL R4, R24.reuse, R8 ;  /* 0x0000000818047220 */ /* 0x040fe20000400000 */
[----:B------:R-:W-:Y:S01]  /*6430*/  LOP3.LUT R7, R43, 0xffffe000, RZ, 0xc0, !PT ;  /* 0xffffe0002b077812 */ /* 0x000fe200078ec0ff */
[C---:B------:R-:W-:Y:S01]  /*6440*/  FMUL R5, R24.reuse, R9 ;  /* 0x0000000918057220 */ /* 0x040fe20000400000 */
[----:B------:R-:W-:Y:S01]  /*6450*/  F2FP.TF32.F32.PACK_B R28, R28 ;  /* 0x0000001cff1c723e */ /* 0x000fe200024050ff */
[----:B------:R-:W-:Y:S01]  /*6460*/  FMUL R6, R24, R10 ;  /* 0x0000000a18067220 */ /* 0x000fe20000400000 */
[----:B------:R-:W-:Y:S01]  /*6470*/  F2FP.TF32.F32.PACK_B R29, R29 ;  /* 0x0000001dff1d723e */ /* 0x000fe200024050ff */
[----:B------:R-:W-:Y:S01]  /*6480*/  FFMA R4, R26, R2, R4 ;  /* 0x000000021a047223 */ /* 0x000fe20000000004 */
[----:B------:R-:W-:Y:S01]  /*6490*/  LOP3.LUT R2, R32, 0xffffe000, RZ, 0xc0, !PT ;  /* 0xffffe00020027812 */ /* 0x000fe200078ec0ff */
[----:B------:R-:W-:Y:S01]  /*64a0*/  FFMA R5, R26, R3, R5 ;  /* 0x000000031a057223 */ /* 0x000fe20000000005 */
[----:B------:R-:W-:Y:S01]  /*64b0*/  LOP3.LUT R3, R34, 0xffffe000, RZ, 0xc0, !PT ;  /* 0xffffe00022037812 */ /* 0x000fe200078ec0ff */
[----:B------:R-:W-:Y:S01]  /*64c0*/  FMUL R11, R24, R11 ;  /* 0x0000000b180b7220 */ /* 0x000fe20000400000 */
[----:B------:R-:W-:Y:S01]  /*64d0*/  F2FP.TF32.F32.PACK_B R30, R30 ;  /* 0x0000001eff1e723e */ /* 0x000fe200024050ff */
[----:B------:R-:W-:Y:S01]  /*64e0*/  FFMA R6, R26, R0, R6 ;  /* 0x000000001a067223 */ /* 0x000fe20000000006 */
[----:B------:R-:W-:Y:S01]  /*64f0*/  LOP3.LUT R0, R33, 0xffffe000, RZ, 0xc0, !PT ;  /* 0xffffe00021007812 */ /* 0x000fe200078ec0ff */
[C---:B------:R-:W-:Y:S01]  /*6500*/  FMUL R8, R24.reuse, R12 ;  /* 0x0000000c18087220 */ /* 0x040fe20000400000 */
[----:B------:R-:W-:Y:S01]  /*6510*/  F2FP.TF32.F32.PACK_B R31, R31 ;  /* 0x0000001fff1f723e */ /* 0x000fe200024050ff */
[----:B------:R-:W-:Y:S01]  /*6520*/  FMUL R9, R24, R13 ;  /* 0x0000000d18097220 */ /* 0x000fe20000400000 */
[----:B------:R-:W-:Y:S01]  /*6530*/  F2FP.TF32.F32.PACK_B R4, R4 ;  /* 0x00000004ff04723e */ /* 0x000fe200024050ff */
[----:B------:R-:W-:Y:S01]  /*6540*/  FFMA R7, R26, R7, R11 ;  /* 0x000000071a077223 */ /* 0x000fe2000000000b */
[----:B------:R-:W-:Y:S01]  /*6550*/  F2FP.TF32.F32.PACK_B R5, R5 ;  /* 0x00000005ff05723e */ /* 0x000fe200024050ff */
[----:B------:R-:W-:Y:S01]  /*6560*/  FMUL R10, R24, R14 ;  /* 0x0000000e180a7220 */ /* 0x000fe20000400000 */
[----:B------:R-:W-:Y:S01]  /*6570*/  F2FP.TF32.F32.PACK_B R6, R6 ;  /* 0x00000006ff06723e */ /* 0x000fe200024050ff */
[----:B------:R-:W-:Y:S01]  /*6580*/  FFMA R8, R26, R2, R8 ;  /* 0x000000021a087223 */ /* 0x000fe20000000008 */
[----:B------:R-:W-:Y:S01]  /*6590*/  LOP3.LUT R2, R35, 0xffffe000, RZ, 0xc0, !PT ;  /* 0xffffe00023027812 */ /* 0x000fe200078ec0ff */
[----:B------:R-:W-:Y:S01]  /*65a0*/  FMUL R12, R24, R16 ;  /* 0x00000010180c7220 */ /* 0x000fe20000400000 */
[----:B------:R-:W-:Y:S01]  /*65b0*/  LOP3.LUT R16, R36, 0xffffe000, RZ, 0xc0, !PT ;  /* 0xffffe00024107812 */ /* 0x000fe200078ec0ff */
[----:B------:R-:W-:Y:S01]  /*65c0*/  FFMA R9, R26, R0, R9 ;  /* 0x000000001a097223 */ /* 0x000fe20000000009 */
[----:B------:R-:W-:Y:S01]  /*65d0*/  LOP3.LUT R0, R37, 0xffffe000, RZ, 0xc0, !PT ;  /* 0xffffe00025007812 */ /* 0x000fe200078ec0ff */
[----:B------:R-:W-:Y:S01]  /*65e0*/  FMUL R15, R24, R15 ;  /* 0x0000000f180f7220 */ /* 0x000fe20000400000 */
[----:B------:R-:W-:Y:S01]  /*65f0*/  FFMA R10, R26, R3, R10 ;  /* 0x000000031a0a7223 */ /* 0x000fe2000000000a */
[----:B------:R-:W-:Y:S02]  /*6600*/  IMAD.U32 R3, RZ, RZ, UR46 ;  /* 0x0000002eff037e24 */ /* 0x000fe4000f8e00ff */
[----:B------:R-:W-:Y:S01]  /*6610*/  FMUL R13, R24, R17 ;  /* 0x00000011180d7220 */ /* 0x000fe20000400000 */
[C---:B------:R-:W-:Y:S01]  /*6620*/  FFMA R11, R26.reuse, R2, R15 ;  /* 0x000000021a0b7223 */ /* 0x040fe2000000000f */
[----:B------:R-:W-:Y:S01]  /*6630*/  FFMA R12, R26, R16, R12 ;  /* 0x000000101a0c7223 */ /* 0x000fe2000000000c */
[----:B------:R-:W-:Y:S01]  /*6640*/  IMAD R16, R3, 0x800, R52 ;  /* 0x0000080003107824 */ /* 0x000fe200078e0234 */
[----:B------:R-:W-:Y:S01]  /*6650*/  LOP3.LUT R2, R38, 0xffffe000, RZ, 0xc0, !PT ;  /* 0xffffe00026027812 */ /* 0x000fe200078ec0ff */
[C---:B------:R-:W-:Y:S01]  /*6660*/  FMUL R14, R24.reuse, R18 ;  /* 0x00000012180e7220 */ /* 0x040fe20000400000 */
[----:B------:R-:W-:Y:S01]  /*6670*/  LOP3.LUT R3, R39, 0xffffe000, RZ, 0xc0, !PT ;  /* 0xffffe00027037812 */ /* 0x000fe200078ec0ff */
[----:B------:R-:W-:Y:S01]  /*6680*/  FMUL R19, R24, R19 ;  /* 0x0000001318137220 */ /* 0x000fe20000400000 */
[----:B------:R-:W-:Y:S01]  /*6690*/  LEA R16, R16, UR44, 0x2 ;  /* 0x0000002c10107c11 */ /* 0x000fe2000f8e10ff */
[C---:B------:R-:W-:Y:S01]  /*66a0*/  FFMA R13, R26.reuse, R0, R13 ;  /* 0x000000001a0d7223 */ /* 0x040fe2000000000d */
[C---:B------:R-:W-:Y:S01]  /*66b0*/  FFMA R14, R26.reuse, R2, R14 ;  /* 0x000000021a0e7223 */ /* 0x040fe2000000000e */
[----:B------:R-:W-:Y:S01]  /*66c0*/  FFMA R15, R26, R3, R19 ;  /* 0x000000031a0f7223 */ /* 0x000fe20000000013 */
[C-C-:B------:R-:W-:Y:S01]  /*66d0*/  IADD3 R3, PT, PT, R73.reuse, 0x400, R16.reuse ;  /* 0x0000040049037810 */ /* 0x140fe20007ffe010 */
[----:B------:R1:W-:Y:S01]  /*66e0*/  STSM.16.M88.4 [R16+0x400], R28 ;  /* 0x0004001c10007844 */ /* 0x0003e20000000200 */
[----:B------:R-:W-:Y:S02]  /*66f0*/  F2FP.TF32.F32.PACK_B R7, R7 ;  /* 0x00000007ff07723e */ /* 0x000fe400024050ff */
[----:B------:R-:W-:Y:S02]  /*6700*/  IADD3 R0, PT, PT, R72, 0x400, R16 ;  /* 0x0000040048007810 */ /* 0x000fe40007ffe010 */
[----:B------:R-:W-:Y:S03]  /*6710*/  F2FP.TF32.F32.PACK_B R8, R8 ;  /* 0x00000008ff08723e */ /* 0x000fe600024050ff */
[----:B------:R1:W-:Y:S01]  /*6720*/  STSM.16.M88.4 [R3], R4 ;  /* 0x0000000403007844 */ /* 0x0003e20000000200 */
[----:B------:R-:W-:Y:S01]  /*6730*/  F2FP.TF32.F32.PACK_B R9, R9 ;  /* 0x00000009ff09723e */ /* 0x000fe200024050ff */
[----:B------:R-:W-:Y:S01]  /*6740*/  IMAD.IADD R2, R73, 0x1, R0 ;  /* 0x0000000149027824 */ /* 0x000fe200078e0200 */
[----:B------:R-:W-:Y:S02]  /*6750*/  F2FP.TF32.F32.PACK_B R10, R10 ;  /* 0x0000000aff0a723e */ /* 0x000fe400024050ff */
[----:B------:R-:W-:Y:S02]  /*6760*/  F2FP.TF32.F32.PACK_B R11, R11 ;  /* 0x0000000bff0b723e */ /* 0x000fe400024050ff */
[----:B------:R-:W-:Y:S02]  /*6770*/  F2FP.TF32.F32.PACK_B R12, R12 ;  /* 0x0000000cff0c723e */ /* 0x000fe400024050ff */
[----:B------:R-:W-:Y:S01]  /*6780*/  F2FP.TF32.F32.PACK_B R13, R13 ;  /* 0x0000000dff0d723e */ /* 0x000fe200024050ff */
[----:B------:R1:W-:Y:S01]  /*6790*/  STSM.16.M88.4 [R0], R8 ;  /* 0x0000000800007844 */ /* 0x0003e20000000200 */
[----:B------:R-:W-:Y:S02]  /*67a0*/  F2FP.TF32.F32.PACK_B R14, R14 ;  /* 0x0000000eff0e723e */ /* 0x000fe400024050ff */
[----:B------:R-:W-:Y:S05]  /*67b0*/  F2FP.TF32.F32.PACK_B R15, R15 ;  /* 0x0000000fff0f723e */ /* 0x000fea00024050ff */
[----:B------:R1:W-:Y:S01]  /*67c0*/  STSM.16.M88.4 [R2], R12 ;  /* 0x0000000c02007844 */ /* 0x0003e20000000200 */
[----:B------:R-:W-:Y:S01]  /*67d0*/  @!PT LDS RZ, [RZ] ;  /* 0x00000000fffff984 */ /* 0x000fe20000000800 */
[----:B------:R-:W-:Y:S01]  /*67e0*/  @!PT LDS RZ, [RZ] ;  /* 0x00000000fffff984 */ /* 0x000fe20000000800 */
[----:B------:R-:W-:Y:S01]  /*67f0*/  @!PT LDS RZ, [RZ] ;  /* 0x00000000fffff984 */ /* 0x000fe20000000800 */
[----:B------:R-:W-:Y:S01]  /*6800*/  @!PT LDS RZ, [RZ] ;  /* 0x00000000fffff984 */ /* 0x000fe20000000800 */
[----:B------:R2:W-:Y:S07]  /*6810*/  MEMBAR.ALL.CTA ;  /* 0x0000000000007992 */ /* 0x0005ee0000008000 */
[----:B--2---:R-:W2:Y:S02]  /*6820*/  FENCE.VIEW.ASYNC.S ;  /* 0x00000000000073c6 */ /* 0x004ea40000000000 */
[----:B--2---:R-:W-:Y:S06]  /*6830*/  BAR.SYNC.DEFER_BLOCKING 0x1, 0x80 ;  /* 0x0042000000007b1d */ /* 0x004fec0000010000 */
[----:B------:R-:W-:Y:S05]  /*6840*/  @P0 BRA `(.L_x_101) ;  /* 0x0000000000200947 */ /* 0x000fea0003800000 */
[----:B------:R-:W2:Y:S01]  /*6850*/  LDCU.64 UR6, c[0x0][0x348] ;  /* 0x00006900ff0677ac */ /* 0x000ea20008000a00 */
[----:B------:R-:W-:Y:S01]  /*6860*/  ULEA UR5, UR46, UR44, 0xd ;  /* 0x0000002c2e057291 */ /* 0x000fe2000f8e68ff */
[----:B------:R-:W-:Y:S03]  /*6870*/  UMOV UR51, UR36 ;  /* 0x0000002400337c82 */ /* 0x000fe60008000000 */
[----:B------:R-:W-:Y:S02]  /*6880*/  UIADD3 UR48, UPT, UPT, UR5, 0x400, URZ ;  /* 0x0000040005307890 */ /* 0x000fe4000fffe0ff */
[----:B--2---:R-:W-:Y:S04]  /*6890*/  UIADD3 UR4, UP0, UPT, UR6, 0x680, URZ ;  /* 0x0000068006047890 */ /* 0x004fe8000ff1e0ff */
[----:B------:R-:W-:Y:S09]  /*68a0*/  UIADD3.X UR5, UPT, UPT, URZ, UR7, URZ, UP0, !UPT ;  /* 0x00000007ff057290 */ /* 0x000ff200087fe4ff */
[----:B------:R2:W-:Y:S02]  /*68b0*/  UTMASTG.3D [UR48], [UR4] ;  /* 0x00000030040073b5 */ /* 0x0005e40008010000 */
[----:B--2---:R0:W-:Y:S02]  /*68c0*/  UTMACMDFLUSH ;  /* 0x00000000000079b7 */ /* 0x0041e40000000000 */
.L_x_101:
[----:B------:R-:W-:Y:S05]  /*68d0*/  BSYNC.RECONVERGENT B0 ;  /* 0x0000000000007941 */ /* 0x000fea0003800200 */
.L_x_100:
[----:B------:R-:W-:Y:S01]  /*68e0*/  UIADD3 UR47, UPT, UPT, UR46, 0x1, URZ ;  /* 0x000000012e2f7890 */ /* 0x000fe2000fffe0ff */
[----:B------:R-:W-:Y:S03]  /*68f0*/  BSSY.RECONVERGENT B0, `(.L_x_102) ;  /* 0x0000005000007945 */ /* 0x000fe60003800200 */
[----:B------:R-:W-:Y:S04]  /*6900*/  UISETP.NE.AND UP0, UPT, UR47, 0x3, UPT ;  /* 0x000000032f00788c */ /* 0x000fe8000bf05270 */
[----:B------:R-:W-:Y:S01]  /*6910*/  USEL UR45, UR47, URZ, UP0 ;  /* 0x000000ff2f2d7287 */ /* 0x000fe20008000000 */
[----:B------:R-:W-:Y:S11]  /*6920*/  @P0 BRA `(.L_x_103) ;  /* 0x0000000000040947 */ /* 0x000ff60003800000 */
[----:B------:R-:W-:Y:S04]  /*6930*/  DEPBAR.LE SB0, 0x1 ;  /* 0x000080400000791a */ /* 0x000fe80000000000 */
.L_x_103:
[----:B------:R-:W-:Y:S05]  /*6940*/  BSYNC.RECONVERGENT B0 ;  /* 0x0000000000007941 */ /* 0x000fea0003800200 */
.L_x_102:
[----:B------:R-:W-:Y:S01]  /*6950*/  BAR.SYNC.DEFER_BLOCKING 0x1, 0x80 ;  /* 0x0042000000007b1d */ /* 0x000fe20000010000 */
[----:B------:R-:W-:Y:S01]  /*6960*/  ISETP.NE.AND P1, PT, R70, RZ, PT ;  /* 0x000000ff4600720c */ /* 0x000fe20003f25270 */
[----:B------:R-:W-:Y:S01]  /*6970*/  UISETP.NE.AND UP0, UPT, UR53, URZ, UPT ;  /* 0x000000ff3500728c */ /* 0x000fe2000bf05270 */
[----:B-1----:R-:W-:Y:S11]  /*6980*/  LEA R2, R75, UR44, 0x3 ;  /* 0x0000002c4b027c11 */ /* 0x002ff6000f8e18ff */
[----:B------:R-:W-:Y:S01]  /*6990*/  @P1 SHF.L.U32 R3, R74, 0x1f, RZ ;  /* 0x0000001f4a031819 */ /* 0x000fe200000006ff */
[----:B------:R-:W-:Y:S06]  /*69a0*/  BRA.U !UP0, `(.L_x_104) ;  /* 0x0000000108247547 */ /* 0x000fec000b800000 */
[----:B------:R-:W-:Y:S01]  /*69b0*/  IMAD.U32 R4, RZ, RZ, UR52 ;  /* 0x00000034ff047e24 */ /* 0x000fe2000f8e00ff */
[----:B------:R-:W-:Y:S01]  /*69c0*/  MOV R0, UR54 ;  /* 0x0000003600007c02 */ /* 0x000fe20008000f00 */
[----:B------:R-:W-:Y:S03]  /*69d0*/  UIADD3 UR4, UPT, UPT, UR52, 0x1, URZ ;  /* 0x0000000134047890 */ /* 0x000fe6000fffe0ff */
[----:B------:R-:W-:Y:S01]  /*69e0*/  @P1 LEA R4, R4, UR44, 0x3 ;  /* 0x0000002c04041c11 */ /* 0x000fe2000f8e18ff */
[----:B------:R-:W-:Y:S04]  /*69f0*/  UISETP.NE.AND UP0, UPT, UR4, 0x3, UPT ;  /* 0x000000030400788c */ /* 0x000fe8000bf05270 */
[----:B------:R-:W-:Y:S01]  /*6a00*/  @P1 VIADD R4, R4, 0x48 ;  /* 0x0000004804041836 */ /* 0x000fe20000000000 */
[----:B------:R-:W-:Y:S04]  /*6a10*/  USEL UR52, UR4, URZ, UP0 ;  /* 0x000000ff04347287 */ /* 0x000fe80008000000 */
[----:B------:R-:W-:Y:S04]  /*6a20*/  @P1 PRMT R0, R0, 0x654, R4 ;  /* 0x0000065400001816 */ /* 0x000fe80000000004 */
[----:B------:R1:W-:Y:S04]  /*6a30*/  @P1 SYNCS.ARRIVE.TRANS64.RED.A1T0 RZ, [R0+URZ], RZ ;  /* 0x000000ff00ff19a7 */ /* 0x0003e800081004ff */
.L_x_104:
[----:B------:R-:W2:Y:S01]  /*6a40*/  @P1 SYNCS.PHASECHK.TRANS64.TRYWAIT P0, [R2+URZ+0x30], R3 ;  /* 0x00003003020015a7 */ /* 0x000ea200080011ff */
[----:B------:R-:W-:Y:S01]  /*6a50*/  BSSY B1, `(.L_x_105) ;  /* 0x0000017000017945 */ /* 0x000fe20003800000 */
[----:B--2---:R-:W-:Y:S03]  /*6a60*/  @P1 SEL R76, RZ, 0x1, !P0 ;  /* 0x00000001ff4c1807 */ /* 0x004fe60004000000 */
[----:B------:R-:W-:Y:S05]  /*6a70*/  @!P1 BRA `(.L_x_106) ;  /* 0x0000000000509947 */ /* 0x000fea0003800000 */
[----:B------:R-:W-:Y:S01]  /*6a80*/  ISETP.NE.AND P1, PT, R77, RZ, PT ;  /* 0x000000ff4d00720c */ /* 0x000fe20003f25270 */
[----:B------:R-:W-:Y:S01]  /*6a90*/  BSSY B0, `(.L_x_107) ;  /* 0x000000a000007945 */ /* 0x000fe20003800000 */
[----:B------:R-:W-:Y:S11]  /*6aa0*/  ISETP.NE.AND P0, PT, R76, RZ, PT ;  /* 0x000000ff4c00720c */ /* 0x000ff60003f05270 */
[----:B------:R-:W-:Y:S05]  /*6ab0*/  @P1 IMAD R4, R75, 0x800, R52 ;  /* 0x000008004b041824 */ /* 0x000fea00078e0234 */
[----:B------:R-:W-:Y:S05]  /*6ac0*/  @P1 LEA R4, R4, UR44, 0x2 ;  /* 0x0000002c04041c11 */ /* 0x000fea000f8e10ff */
[--C-:B-1----:R-:W-:Y:S02]  /*6ad0*/  @P1 IMAD.IADD R0, R72, 0x1, R4.reuse ;  /* 0x0000000148001824 */ /* 0x102fe400078e0204 */
[----:B------:R-:W-:Y:S01]  /*6ae0*/  @P1 IMAD.IADD R3, R73, 0x1, R4 ;  /* 0x0000000149031824 */ /* 0x000fe200078e0204 */
[----:B------:R-:W-:Y:S06]  /*6af0*/  @P0 BRA `(.L_x_108) ;  /* 0x00000000000c0947 */ /* 0x000fec0003800000 */
[----:B------:R-:W-:Y:S04]  /*6b00*/  SHF.L.U32 R74, R74, 0x1f, RZ ;  /* 0x0000001f4a4a7819 */ /* 0x000fe800000006ff */
[----:B------:R-:W1:Y:S02]  /*6b10*/  SYNCS.PHASECHK.TRANS64.TRYWAIT P0, [R2+URZ+0x30], R74 ;  /* 0x0000304a020075a7 */ /* 0x000e6400080011ff */
[----:B-1----:R-:W-:Y:S05]  /*6b20*/  @!P0 BRA `(.L_x_109) ;  /* 0x0000001400748947 */ /* 0x002fea0003800000 */
.L_x_108:
[----:B------:R-:W-:Y:S05]  /*6b30*/  BSYNC B0 ;  /* 0x0000000000007941 */ /* 0x000fea0003800000 */
.L_x_107:
[----:B------:R-:W-:Y:S11]  /*6b40*/  ISETP.NE.AND P0, PT, R77, RZ, PT ;  /* 0x000000ff4d00720c */ /* 0x000ff60003f05270 */
[----:B------:R-:W-:Y:S02]  /*6b50*/  @!UPT UIADD3 URZ, UPT, UPT, URZ, URZ, URZ ;  /* 0x000000fffffff290 */ /* 0x000fe4000fffe0ff */
[----:B-1----:R-:W-:Y:S01]  /*6b60*/  @P0 IADD3 R2, PT, PT, R73, R0, RZ ;  /* 0x0000000049020210 */ /* 0x002fe20007ffe0ff */
[----:B------:R-:W-:Y:S05]  /*6b70*/  @P0 WARPSYNC.ALL ;  /* 0x0000000000000948 */ /* 0x000fea0003800000 */
[----:B------:R2:W3:Y:S04]  /*6b80*/  @P0 LDSM.16.M88.4 R44, [R4+0x400] ;  /* 0x00040000042c083b */ /* 0x0004e80000000200 */
[----:B------:R2:W4:Y:S04]  /*6b90*/  @P0 LDSM.16.M88.4 R40, [R3+0x400] ;  /* 0x000400000328083b */ /* 0x0005280000000200 */
[----:B------:R2:W1:Y:S04]  /*6ba0*/  @P0 LDSM.16.M88.4 R32, [R0+0x400] ;  /* 0x000400000020083b */ /* 0x0004680000000200 */
[----:B------:R2:W1:Y:S02]  /*6bb0*/  @P0 LDSM.16.M88.4 R36, [R2+0x400] ;  /* 0x000400000224083b */ /* 0x0004640000000200 */
.L_x_106:
[----:B------:R-:W-:Y:S05]  /*6bc0*/  BSYNC B1 ;  /* 0x0000000000017941 */ /* 0x000fea0003800000 */
.L_x_105:
[----:B-12---:R-:W-:Y:S05]  /*6bd0*/  VIADD R0, R25, 0x20 ;  /* 0x0000002019007836 */ /* 0x006fea0000000000 */
[----:B------:R-:W-:Y:S04]  /*6be0*/  SHF.R.U32.HI R0, RZ, 0x15, R0 ;  /* 0x00000015ff007819 */ /* 0x000fe80000011600 */
[----:B------:R-:W-:Y:S11]  /*6bf0*/  LOP3.LUT P0, RZ, R0, 0x3, R54, 0x48, !PT ;  /* 0x0000000300ff7812 */ /* 0x000ff60007804836 */
[----:B------:R-:W-:Y:S02]  /*6c00*/  @!UPT UIADD3 URZ, UPT, UPT, URZ, URZ, URZ ;  /* 0x000000fffffff290 */ /* 0x000fe4000fffe0ff */
[----:B------:R-:W-:Y:S05]  /*6c10*/  @!P0 BRA `(.L_x_110) ;  /* 0x0000000000408947 */ /* 0x000fea0003800000 */
[----:B------:R-:W1:Y:S01]  /*6c20*/  LDCU.64 UR8, c[0x4][0x70] ;  /* 0x01000e00ff0877ac */ /* 0x000e620008000a00 */
[----:B------:R-:W-:Y:S01]  /*6c30*/  MOV R3, 0x0 ;  /* 0x0000000000037802 */ /* 0x000fe20000000f00 */
[----:B------:R-:W-:Y:S02]  /*6c40*/  HFMA2 R12, -RZ, RZ, 0, 5.9604644775390625e-08 ;  /* 0x00000001ff0c7431 */ /* 0x000fe400000001ff */
[----:B------:R-:W-:Y:S02]  /*6c50*/  IMAD.MOV.U32 R8, RZ, RZ, 0x192 ;  /* 0x00000192ff087424 */ /* 0x000fe400078e00ff */
[----:B------:R-:W-:Y:S01]  /*6c60*/  IMAD.MOV.U32 R13, RZ, RZ, RZ ;  /* 0x000000ffff0d7224 */ /* 0x000fe200078e00ff */
[----:B------:R-:W2:Y:S01]  /*6c70*/  LDCU.64 UR6, c[0x4][0x78] ;  /* 0x01000f00ff0677ac */ /* 0x000ea20008000a00 */
[----:B------:R-:W3:Y:S01]  /*6c80*/  LDC.64 R2, c[0x4][R3] ;  /* 0x0100000003027b82 */ /* 0x000ee20000000a00 */
[----:B------:R-:W5:Y:S01]  /*6c90*/  LDCU.64 UR4, c[0x4][0x10] ;  /* 0x01000200ff0477ac */ /* 0x000f620008000a00 */
[----:B-1----:R-:W-:Y:S01]  /*6ca0*/  MOV R5, UR9 ;  /* 0x0000000900057c02 */ /* 0x002fe20008000f00 */
[----:B------:R-:W-:Y:S01]  /*6cb0*/  IMAD.U32 R4, RZ, RZ, UR8 ;  /* 0x00000008ff047e24 */ /* 0x000fe2000f8e00ff */
[----:B--2---:R-:W-:Y:S01]  /*6cc0*/  MOV R7, UR7 ;  /* 0x0000000700077c02 */ /* 0x004fe20008000f00 */
[----:B------:R-:W-:Y:S01]  /*6cd0*/  IMAD.U32 R6, RZ, RZ, UR6 ;  /* 0x00000006ff067e24 */ /* 0x000fe2000f8e00ff */
[----:B-----5:R-:W-:Y:S01]  /*6ce0*/  MOV R11, UR5 ;  /* 0x00000005000b7c02 */ /* 0x020fe20008000f00 */
[----:B------:R-:W-:Y:S02]  /*6cf0*/  IMAD.U32 R10, RZ, RZ, UR4 ;  /* 0x00000004ff0a7e24 */ /* 0x000fe4000f8e00ff */
[----:B------:R-:W-:Y:S07]  /*6d00*/  LEPC R20, `(.L_x_110) ;  /* 0x000000001014794e */ /* 0x000fee0000000000 */
[----:B---34-:R-:W-:Y:S05]  /*6d10*/  CALL.ABS.NOINC R2 ;  /* 0x0000000002007343 */ /* 0x018fea0003c00000 */
.L_x_110:
[----:B------:R-:W-:Y:S01]  /*6d20*/  ISETP.NE.AND P0, PT, R64, RZ, PT ;  /* 0x000000ff4000720c */ /* 0x000fe20003f05270 */
[----:B------:R-:W-:Y:S05]  /*6d30*/  WARPSYNC.ALL ;  /* 0x0000000000007948 */ /* 0x000fea0003800000 */
[----:B------:R-:W-:Y:S01]  /*6d40*/  R2UR UR4, R25 ;  /* 0x00000000190472ca */ /* 0x000fe200000e0000 */
[----:B------:R-:W-:Y:S01]  /*6d50*/  BSSY.RECONVERGENT B0, `(.L_x_111) ;  /* 0x0000063000007945 */ /* 0x000fe20003800200 */
[----:B---3--:R-:W-:Y:S02]  /*6d60*/  LOP3.LUT R0, R44, 0xffffe000, RZ, 0xc0, !PT ;  /* 0xffffe0002c007812 */ /* 0x008fe400078ec0ff */
[----:B------:R-:W-:Y:S02]  /*6d70*/  LOP3.LUT R2, R45, 0xffffe000, RZ, 0xc0, !PT ;  /* 0xffffe0002d027812 */ /* 0x000fe400078ec0ff */
[----:B------:R-:W-:Y:S02]  /*6d80*/  LOP3.LUT R3, R46, 0xffffe000, RZ, 0xc0, !PT ;  /* 0xffffe0002e037812 */ /* 0x000fe400078ec0ff */
[----:B------:R-:W-:Y:S02]  /*6d90*/  LOP3.LUT R20, R47, 0xffffe000, RZ, 0xc0, !PT ;  /* 0xffffe0002f147812 */ /* 0x000fe400078ec0ff */
[----:B----4-:R-:W-:Y:S02]  /*6da0*/  LOP3.LUT R21, R40, 0xffffe000, RZ, 0xc0, !PT ;  /* 0xffffe00028157812 */ /* 0x010fe400078ec0ff */
[----:B------:R-:W-:Y:S01]  /*6db0*/  LOP3.LUT R25, R41, 0xffffe000, RZ, 0xc0, !PT ;  /* 0xffffe00029197812 */ /* 0x000fe200078ec0ff */
[----:B------:R-:W1:Y:S01]  /*6dc0*/  LDTM.16dp128bit.x8 R4, tmem[UR4+0x20] ;  /* 0x00002004000479ee */ /* 0x000e620008180000 */
[----:B------:R-:W-:Y:S01]  /*6dd0*/  R2UR UR4, R71 ;  /* 0x00000000470472ca */ /* 0x000fe200000e0000 */
[----:B------:R-:W-:Y:S01]  /*6de0*/  NOP ;  /* 0x0000000000007918 */ /* 0x000fe20000000000 */
[----:B------:R-:W-:Y:S02]  /*6df0*/  LOP3.LUT R27, R42, 0xffffe000, RZ, 0xc0, !PT ;  /* 0xffffe0002a1b7812 */ /* 0x000fe400078ec0ff */
[----:B------:R-:W-:Y:S02]  /*6e00*/  LOP3.LUT R28, R43, 0xffffe000, RZ, 0xc0, !PT ;  /* 0xffffe0002b1c7812 */ /* 0x000fe400078ec0ff */
[----:B------:R-:W-:Y:S02]  /*6e10*/  LOP3.LUT R29, R32, 0xffffe000, RZ, 0xc0, !PT ;  /* 0xffffe000201d7812 */ /* 0x000fe400078ec0ff */
[----:B------:R-:W-:Y:S02]  /*6e20*/  LOP3.LUT R30, R33, 0xffffe000, RZ, 0xc0, !PT ;  /* 0xffffe000211e7812 */ /* 0x000fe400078ec0ff */
[----:B------:R-:W-:Y:S02]  /*6e30*/  LOP3.LUT R31, R34, 0xffffe000, RZ, 0xc0, !PT ;  /* 0xffffe000221f7812 */ /* 0x000fe400078ec0ff */
[----:B------:R-:W-:Y:S01]  /*6e40*/  LOP3.LUT R32, R35, 0xffffe000, RZ, 0xc0, !PT ;  /* 0xffffe00023207812 */ /* 0x000fe200078ec0ff */
[----:B------:R-:W-:Y:S01]  /*6e50*/  UIADD3 UR4, UPT, UPT, UR4, 0xb0, URZ ;  /* 0x000000b004047890 */ /* 0x000fe2000fffe0ff */
[----:B------:R-:W-:Y:S02]  /*6e60*/  LOP3.LUT R33, R36, 0xffffe000, RZ, 0xc0, !PT ;  /* 0xffffe00024217812 */ /* 0x000fe400078ec0ff */
[----:B------:R-:W-:Y:S01]  /*6e70*/  LOP3.LUT R34, R37, 0xffffe000, RZ, 0xc0, !PT ;  /* 0xffffe00025227812 */ /* 0x000fe200078ec0ff */
[----:B------:R-:W-:Y:S01]  /*6e80*/  UPRMT UR4, UR54, 0x654, UR4 ;  /* 0x0000065436047896 */ /* 0x000fe20008000004 */
[----:B------:R-:W-:Y:S02]  /*6e90*/  LOP3.LUT R35, R38, 0xffffe000, RZ, 0xc0, !PT ;  /* 0xffffe00026237812 */ /* 0x000fe400078ec0ff */
[----:B------:R-:W-:Y:S01]  /*6ea0*/  LOP3.LUT R36, R39, 0xffffe000, RZ, 0xc0, !PT ;  /* 0xffffe00027247812 */ /* 0x000fe200078ec0ff */
[C---:B-1----:R-:W-:Y:S01]  /*6eb0*/  FMUL R4, R24.reuse, R4 ;  /* 0x0000000418047220 */ /* 0x042fe20000400000 */
[C---:B------:R-:W-:Y:S01]  /*6ec0*/  FMUL R5, R24.reuse, R5 ;  /* 0x0000000518057220 */ /* 0x040fe20000400000 */
[C---:B------:R-:W-:Y:S01]  /*6ed0*/  FMUL R6, R24.reuse, R6 ;  /* 0x0000000618067220 */ /* 0x040fe20000400000 */
[----:B------:R-:W-:Y:S01]  /*6ee0*/  FMUL R7, R24, R7 ;  /* 0x0000000718077220 */ /* 0x000fe20000400000 */
[----:B------:R-:W-:Y:S01]  /*6ef0*/  FFMA R4, R26, R0, R4 ;  /* 0x000000001a047223 */ /* 0x000fe20000000004 */
[----:B------:R-:W-:Y:S02]  /*6f00*/  IMAD.U32 R0, RZ, RZ, UR45 ;  /* 0x0000002dff007e24 */ /* 0x000fe4000f8e00ff */
[----:B------:R-:W-:Y:S01]  /*6f10*/  FMUL R8, R24, R8 ;  /* 0x0000000818087220 */ /* 0x000fe20000400000 */
[----:B------:R-:W-:Y:S01]  /*6f20*/  FFMA R5, R26, R2, R5 ;  /* 0x000000021a057223 */ /* 0x000fe20000000005 */
[----:B------:R-:W-:Y:S01]  /*6f30*/  FMUL R9, R24, R9 ;  /* 0x0000000918097220 */ /* 0x000fe20000400000 */
[----:B------:R-:W-:Y:S01]  /*6f40*/  F2FP.TF32.F32.PACK_B R4, R4 ;  /* 0x00000004ff04723e */ /* 0x000fe200024050ff */
[----:B------:R-:W-:Y:S01]  /*6f50*/  FFMA R6, R26, R3, R6 ;  /* 0x000000031a067223 */ /* 0x000fe20000000006 */
[----:B------:R-:W-:Y:S01]  /*6f60*/  FMUL R10, R24, R10 ;  /* 0x0000000a180a7220 */ /* 0x000fe20000400000 */
[----:B------:R-:W-:Y:S01]  /*6f70*/  F2FP.TF32.F32.PACK_B R5, R5 ;  /* 0x00000005ff05723e */ /* 0x000fe200024050ff */
[----:B------:R-:W-:Y:S01]  /*6f80*/  FFMA R7, R26, R20, R7 ;  /* 0x000000141a077223 */ /* 0x000fe20000000007 */
[----:B------:R-:W-:Y:S01]  /*6f90*/  IMAD R0, R0, 0x800, R52 ;  /* 0x0000080000007824 */ /* 0x000fe200078e0234 */
[----:B------:R-:W-:Y:S01]  /*6fa0*/  F2FP.TF32.F32.PACK_B R6, R6 ;  /* 0x00000006ff06723e */ /* 0x000fe200024050ff */
[----:B------:R-:W-:Y:S01]  /*6fb0*/  FMUL R11, R24, R11 ;  /* 0x0000000b180b7220 */ /* 0x000fe20000400000 */
[----:B------:R-:W-:Y:S01]  /*6fc0*/  FFMA R8, R26, R21, R8 ;  /* 0x000000151a087223 */ /* 0x000fe20000000008 */
[----:B------:R-:W-:Y:S01]  /*6fd0*/  F2FP.TF32.F32.PACK_B R7, R7 ;  /* 0x00000007ff07723e */ /* 0x000fe200024050ff */
[----:B------:R-:W-:Y:S01]  /*6fe0*/  FMUL R12, R24, R12 ;  /* 0x0000000c180c7220 */ /* 0x000fe20000400000 */
[----:B------:R-:W-:Y:S01]  /*6ff0*/  LEA R0, R0, UR44, 0x2 ;  /* 0x0000002c00007c11 */ /* 0x000fe2000f8e10ff */
[----:B------:R-:W-:Y:S01]  /*7000*/  FFMA R9, R26, R25, R9 ;  /* 0x000000191a097223 */ /* 0x000fe20000000009 */
[----:B------:R-:W-:Y:S01]  /*7010*/  FMUL R13, R24, R13 ;  /* 0x0000000d180d7220 */ /* 0x000fe20000400000 */
        /* <DEDUP_REMOVED lines=12> */
[C---:B------:R-:W-:Y:S01]  /*70e0*/  IADD3 R2, PT, PT, R73.reuse, 0x400, R0 ;  /* 0x0000040049027810 */ /* 0x040fe20007ffe000 */
[C---:B------:R-:W-:Y:S01]  /*70f0*/  FFMA R16, R26.reuse, R33, R16 ;  /* 0x000000211a107223 */ /* 0x040fe20000000010 */
[----:B------:R-:W-:Y:S01]  /*7100*/  F2FP.TF32.F32.PACK_B R8, R8 ;  /* 0x00000008ff08723e */ /* 0x000fe200024050ff */
[----:B------:R-:W-:Y:S01]  /*7110*/  SYNCS.ARRIVE.TRANS64.RED.A1T0 RZ, [UR4], RZ ;  /* 0x000000ffffff79a7 */ /* 0x000fe20008100404 */
[----:B------:R1:W-:Y:S01]  /*7120*/  STSM.16.M88.4 [R0+0x400], R4 ;  /* 0x0004000400007844 */ /* 0x0003e20000000200 */
[----:B------:R-:W-:Y:S01]  /*7130*/  F2FP.TF32.F32.PACK_B R9, R9 ;  /* 0x00000009ff09723e */ /* 0x000fe200024050ff */
[C---:B------:R-:W-:Y:S01]  /*7140*/  FFMA R17, R26.reuse, R34, R17 ;  /* 0x000000221a117223 */ /* 0x040fe20000000011 */
[----:B------:R-:W-:Y:S01]  /*7150*/  F2FP.TF32.F32.PACK_B R10, R10 ;  /* 0x0000000aff0a723e */ /* 0x000fe200024050ff */
[C---:B------:R-:W-:Y:S01]  /*7160*/  FFMA R18, R26.reuse, R35, R18 ;  /* 0x000000231a127223 */ /* 0x040fe20000000012 */
[----:B------:R-:W-:Y:S01]  /*7170*/  F2FP.TF32.F32.PACK_B R11, R11 ;  /* 0x0000000bff0b723e */ /* 0x000fe200024050ff */
[----:B------:R-:W-:Y:S01]  /*7180*/  FFMA R19, R26, R36, R19 ;  /* 0x000000241a137223 */ /* 0x000fe20000000013 */
[----:B------:R-:W-:Y:S02]  /*7190*/  IADD3 R72, PT, PT, R72, 0x400, R0 ;  /* 0x0000040048487810 */ /* 0x000fe40007ffe000 */
[----:B------:R-:W-:Y:S01]  /*71a0*/  F2FP.TF32.F32.PACK_B R12, R12 ;  /* 0x0000000cff0c723e */ /* 0x000fe200024050ff */
        /* <DEDUP_REMOVED lines=20> */
[----:B------:R-:W-:Y:S02]  /*72f0*/  ULEA UR5, UR45, UR44, 0xd ;  /* 0x0000002c2d057291 */ /* 0x000fe4000f8e68ff */
[----:B------:R-:W-:Y:S02]  /*7300*/  UIADD3 UR9, UPT, UPT, UR49, 0x20, URZ ;  /* 0x0000002031097890 */ /* 0x000fe4000fffe0ff */
[----:B------:R-:W-:Y:S01]  /*7310*/  UIADD3 UR8, UPT, UPT, UR5, 0x400, URZ ;  /* 0x0000040005087890 */ /* 0x000fe2000fffe0ff */
[----:B------:R-:W-:Y:S01]  /*7320*/  UMOV UR10, UR50 ;  /* 0x00000032000a7c82 */ /* 0x000fe20008000000 */
[----:B------:R-:W-:Y:S01]  /*7330*/  UMOV UR11, UR36 ;  /* 0x00000024000b7c82 */ /* 0x000fe20008000000 */
[----:B--2---:R-:W-:Y:S04]  /*7340*/  UIADD3 UR4, UP0, UPT, UR6, 0x680, URZ ;  /* 0x0000068006047890 */ /* 0x004fe8000ff1e0ff */
[----:B------:R-:W-:Y:S09]  /*7350*/  UIADD3.X UR5, UPT, UPT, URZ, UR7, URZ, UP0, !UPT ;  /* 0x00000007ff057290 */ /* 0x000ff200087fe4ff */
[----:B------:R2:W-:Y:S02]  /*7360*/  UTMASTG.3D [UR8], [UR4] ;  /* 0x00000008040073b5 */ /* 0x0005e40008010000 */
[----:B--2---:R0:W-:Y:S02]  /*7370*/  UTMACMDFLUSH ;  /* 0x00000000000079b7 */ /* 0x0041e40000000000 */
.L_x_112:
[----:B------:R-:W-:Y:S05]  /*7380*/  BSYNC.RECONVERGENT B0 ;  /* 0x0000000000007941 */ /* 0x000fea0003800200 */
.L_x_111:
[----:B------:R-:W-:Y:S01]  /*7390*/  UIADD3 UR4, UPT, UPT, UR45, 0x1, URZ ;  /* 0x000000012d047890 */ /* 0x000fe2000fffe0ff */
[----:B------:R-:W-:Y:S03]  /*73a0*/  BSSY.RECONVERGENT B0, `(.L_x_113) ;  /* 0x0000008000007945 */ /* 0x000fe60003800200 */
[----:B------:R-:W-:Y:S04]  /*73b0*/  UISETP.NE.AND UP0, UPT, UR4, 0x3, UPT ;  /* 0x000000030400788c */ /* 0x000fe8000bf05270 */
[----:B------:R-:W-:Y:S02]  /*73c0*/  UISETP.EQ.XOR UP1, UPT, UR47, 0x3, !UP0 ;  /* 0x000000032f00788c */ /* 0x000fe4000c722a70 */
[----:B------:R-:W-:Y:S02]  /*73d0*/  USEL UR46, UR4, URZ, UP0 ;  /* 0x000000ff042e7287 */ /* 0x000fe40008000000 */
[----:B------:R-:W-:Y:S04]  /*73e0*/  USEL UR5, URZ, 0x1, !UP1 ;  /* 0x00000001ff057887 */ /* 0x000fe8000c800000 */
[----:B------:R-:W-:Y:S01]  /*73f0*/  ULOP3.LUT UR55, UR55, UR5, URZ, 0x3c, !UPT ;  /* 0x0000000537377292 */ /* 0x000fe2000f8e3cff */
[----:B------:R-:W-:Y:S11]  /*7400*/  @P0 BRA `(.L_x_114) ;  /* 0x0000000000040947 */ /* 0x000ff60003800000 */
[----:B------:R-:W-:Y:S04]  /*7410*/  DEPBAR.LE SB0, 0x1 ;  /* 0x000080400000791a */ /* 0x000fe80000000000 */
.L_x_114:
[----:B------:R-:W-:Y:S05]  /*7420*/  BSYNC.RECONVERGENT B0 ;  /* 0x0000000000007941 */ /* 0x000fea0003800200 */
.L_x_113:
[----:B------:R-:W-:Y:S01]  /*7430*/  BAR.SYNC.DEFER_BLOCKING 0x1, 0x80 ;  /* 0x0042000000007b1d */ /* 0x000fe20000010000 */
[----:B------:R-:W-:Y:S01]  /*7440*/  UISETP.NE.AND UP0, UPT, UR53, -0x2, UPT ;  /* 0xfffffffe3500788c */ /* 0x000fe2000bf05270 */
[----:B------:R-:W-:Y:S08]  /*7450*/  IADD3 R22, PT, PT, R22, 0x1, RZ ;  /* 0x0000000116167810 */ /* 0x000ff00007ffe0ff */
[----:B------:R-:W-:Y:S05]  /*7460*/  BRA.U !UP0, `(.L_x_115) ;  /* 0x0000000108287547 */ /* 0x000fea000b800000 */
[----:B------:R-:W-:Y:S01]  /*7470*/  ISETP.NE.AND P0, PT, R70, RZ, PT ;  /* 0x000000ff4600720c */ /* 0x000fe20003f05270 */
[----:B-1----:R-:W-:Y:S01]  /*7480*/  IMAD.U32 R2, RZ, RZ, UR52 ;  /* 0x00000034ff027e24 */ /* 0x002fe2000f8e00ff */
[----:B------:R-:W-:Y:S01]  /*7490*/  UIADD3 UR4, UPT, UPT, UR52, 0x1, URZ ;  /* 0x0000000134047890 */ /* 0x000fe2000fffe0ff */
[----:B------:R-:W-:Y:S03]  /*74a0*/  IMAD.U32 R0, RZ, RZ, UR54 ;  /* 0x00000036ff007e24 */ /* 0x000fe6000f8e00ff */
[----:B------:R-:W-:Y:S04]  /*74b0*/  UISETP.NE.AND UP0, UPT, UR4, 0x3, UPT ;  /* 0x000000030400788c */ /* 0x000fe8000bf05270 */
[----:B------:R-:W-:Y:S03]  /*74c0*/  USEL UR52, UR4, URZ, UP0 ;  /* 0x000000ff04347287 */ /* 0x000fe60008000000 */
[----:B------:R-:W-:Y:S05]  /*74d0*/  @P0 LEA R2, R2, UR44, 0x3 ;  /* 0x0000002c02020c11 */ /* 0x000fea000f8e18ff */
[----:B------:R-:W-:Y:S05]  /*74e0*/  @P0 VIADD R2, R2, 0x48 ;  /* 0x0000004802020836 */ /* 0x000fea0000000000 */
[----:B------:R-:W-:Y:S04]  /*74f0*/  @P0 PRMT R0, R0, 0x654, R2 ;  /* 0x0000065400000816 */ /* 0x000fe80000000002 */
[----:B------:R2:W-:Y:S03]  /*7500*/  @P0 SYNCS.ARRIVE.TRANS64.RED.A1T0 RZ, [R0+URZ], RZ ;  /* 0x000000ff00ff09a7 */ /* 0x0005e600081004ff */
.L_x_115:
[----:B------:R-:W-:Y:S01]  /*7510*/  R2UR UR6, R69 ;  /* 0x00000000450672ca */ /* 0x000fe200000e0000 */
[----:B------:R-:W-:Y:S01]  /*7520*/  UIADD3 UR53, UPT, UPT, UR53, 0x2, URZ ;  /* 0x0000000235357890 */ /* 0x000fe2000fffe0ff */
[----:B------:R-:W-:Y:S02]  /*7530*/  R2UR UR5, R55 ;  /* 0x00000000370572ca */ /* 0x000fe400000e0000 */
[----:B------:R-:W-:Y:S02]  /*7540*/  R2UR UR4, R56 ;  /* 0x00000000380472ca */ /* 0x000fe400000e0000 */
[----:B------:R-:W-:Y:S02]  /*7550*/  R2UR UR36, R67 ;  /* 0x00000000432472ca */ /* 0x000fe400000e0000 */
[----:B------:R-:W-:Y:S02]  /*7560*/  ISETP.NE.AND P0, PT, R59, 0x2, PT ;  /* 0x000000023b00780c */ /* 0x000fe40003f05270 */
[----:B------:R-:W-:Y:S02]  /*7570*/  ISETP.NE.AND P1, PT, R22, 0x4, PT ;  /* 0x000000041600780c */ /* 0x000fe40003f25270 */
[----:B-1----:R-:W-:Y:S01]  /*7580*/  SEL R2, RZ, 0x1, P0 ;  /* 0x00000001ff027807 */ /* 0x002fe20000000000 */
[----:B------:R-:W-:Y:S01]  /*7590*/  UISETP.NE.AND UP0, UPT, UR6, URZ, UPT ;  /* 0x000000ff0600728c */ /* 0x000fe2000bf05270 */
[----:B--2---:R-:W-:Y:S01]  /*75a0*/  SEL R0, RZ, 0x1, P1 ;  /* 0x00000001ff007807 */ /* 0x004fe20000800000 */
[----:B------:R-:W-:Y:S01]  /*75b0*/  UIADD3 UR30, UPT, UPT, UR37, UR5, URZ ;  /* 0x00000005251e7290 */ /* 0x000fe2000fffe0ff */
[----:B------:R-:W-:Y:S01]  /*75c0*/  LOP3.LUT R60, R60, R2, RZ, 0x3c, !PT ;  /* 0x000000023c3c7212 */ /* 0x000fe200078e3cff */
[----:B------:R-:W-:Y:S01]  /*75d0*/  UIADD3 UR26, UPT, UPT, UR38, UR4, URZ ;  /* 0x00000004261a7290 */ /* 0x000fe2000fffe0ff */
[----:B------:R-:W-:Y:S02]  /*75e0*/  LOP3.LUT R61, R61, R0, RZ, 0x3c, !PT ;  /* 0x000000003d3d7212 */ /* 0x000fe400078e3cff */
[----:B------:R-:W-:Y:S02]  /*75f0*/  SEL R59, R59, RZ, P0 ;  /* 0x000000ff3b3b7207 */ /* 0x000fe40000000000 */
[----:B------:R-:W-:Y:S01]  /*7600*/  SEL R22, R22, RZ, P1 ;  /* 0x000000ff16167207 */ /* 0x000fe20000800000 */
[----:B------:R-:W-:Y:S06]  /*7610*/  BRA.U UP0, `(.L_x_116) ;  /* 0xffffffd900b07547 */ /* 0x000fec000b83ffff */
[----:B------:R-:W-:-:S13]  /*7620*/  R2UR UR4, R57 ;  /* 0x00000000390472ca */ /* 0x000fda00000e0000 */
[----:B------:R-:W-:-:S09]  /*7630*/  UISETP.NE.AND UP0, UPT, UR4, URZ, UPT ;  /* 0x000000ff0400728c */ /* 0x000fd2000bf05270 */
[----:B------:R-:W-:Y:S05]  /*7640*/  BRA.U !UP0, `(.L_x_117) ;  /* 0x0000000108487547 */ /* 0x000fea000b800000 */
[----:B------:R-:W1:Y:S02]  /*7650*/  LDCU.64 UR4, c[0x0][0x890] ;  /* 0x00011200ff0477ac */ /* 0x000e640008000a00 */
[----:B-1----:R-:W-:-:S04]  /*7660*/  UISETP.NE.U32.AND UP0, UPT, UR4, URZ, UPT ;  /* 0x000000ff0400728c */ /* 0x002fc8000bf05070 */
[----:B------:R-:W-:-:S09]  /*7670*/  UISETP.NE.AND.EX UP0, UPT, UR5, URZ, UPT, UP0 ;  /* 0x000000ff0500728c */ /* 0x000fd2000bf05300 */
[----:B------:R-:W-:Y:S05]  /*7680*/  BRA.U UP0, `(.L_x_118) ;  /* 0x00000001000c7547 */ /* 0x000fea000b800000 */
[----:B------:R-:W-:-:S13]  /*7690*/  FSETP.NEU.AND P0, PT, R26, RZ, PT ;  /* 0x000000ff1a00720b */ /* 0x000fda0003f0d000 */
[----:B------:R-:W-:Y:S05]  /*76a0*/  @!P0 EXIT ;  /* 0x000000000000894d */ /* 0x000fea0003800000 */
[----:B------:R-:W-:Y:S05]  /*76b0*/  BRA `(.L_x_117) ;  /* 0x00000000002c7947 */ /* 0x000fea0003800000 */
.L_x_118:
[----:B------:R-:W-:Y:S01]  /*76c0*/  ISETP.NE.AND P0, PT, R58, RZ, PT ;  /* 0x000000ff3a00720c */ /* 0x000fe20003f05270 */
[----:B------:R-:W-:-:S12]  /*76d0*/  BSSY.RECONVERGENT B0, `(.L_x_117) ;  /* 0x0000009000007945 */ /* 0x000fd80003800200 */
[----:B------:R-:W-:Y:S05]  /*76e0*/  @P0 BRA `(.L_x_119) ;  /* 0x0000000000140947 */ /* 0x000fea0003800000 */
[----:B------:R-:W1:Y:S02]  /*76f0*/  LDCU.64 UR4, c[0x0][0x888] ;  /* 0x00011100ff0477ac */ /* 0x000e640008000a00 */
[----:B-1----:R-:W-:-:S04]  /*7700*/  ISETP.NE.U32.AND P0, PT, RZ, UR4, PT ;  /* 0x00000004ff007c0c */ /* 0x002fc8000bf05070 */
[----:B------:R-:W-:-:S13]  /*7710*/  ISETP.NE.AND.EX P0, PT, RZ, UR5, PT, P0 ;  /* 0x00000005ff007c0c */ /* 0x000fda000bf05300 */
[----:B------:R-:W-:Y:S05]  /*7720*/  @!P0 EXIT ;  /* 0x000000000000894d */ /* 0x000fea0003800000 */
[----:B------:R-:W-:Y:S05]  /*7730*/  BRA `(.L_x_120) ;  /* 0x0000000000087947 */ /* 0x000fea0003800000 */
.L_x_119:
[----:B------:R-:W-:-:S13]  /*7740*/  FSETP.NEU.AND P0, PT, R26, RZ, PT ;  /* 0x000000ff1a00720b */ /* 0x000fda0003f0d000 */
[----:B------:R-:W-:Y:S05]  /*7750*/  @!P0 EXIT ;  /* 0x000000000000894d */ /* 0x000fea0003800000 */
.L_x_120:
[----:B------:R-:W-:Y:S05]  /*7760*/  BSYNC.RECONVERGENT B0 ;  /* 0x0000000000007941 */ /* 0x000fea0003800200 */
.L_x_117:
[----:B------:R-:W-:Y:S01]  /*7770*/  ULEA UR4, UR52, UR44, 0x3 ;  /* 0x0000002c34047291 */ /* 0x000fe2000f8e18ff */
[----:B------:R-:W-:-:S04]  /*7780*/  DEPBAR.LE SB0, 0x0 ;  /* 0x000080000000791a */ /* 0x000fc80000000000 */
[----:B------:R-:W-:-:S04]  /*7790*/  UIADD3 UR4, UPT, UPT, UR4, 0x48, URZ ;  /* 0x0000004804047890 */ /* 0x000fc8000fffe0ff */
[----:B------:R-:W-:-:S09]  /*77a0*/  UPRMT UR4, UR54, 0x654, UR4 ;  /* 0x0000065436047896 */ /* 0x000fd20008000004 */
[----:B------:R-:W-:Y:S01]  /*77b0*/  SYNCS.ARRIVE.TRANS64.RED.A1T0 RZ, [UR4], RZ ;  /* 0x000000ffffff79a7 */ /* 0x000fe20008100404 */
[----:B------:R-:W-:Y:S05]  /*77c0*/  EXIT ;  /* 0x000000000000794d */ /* 0x000fea0003800000 */
.L_x_24:
[----:B---3--:R3:W4:Y:S02]  /*77d0*/  SYNCS.PHASECHK.TRANS64.TRYWAIT P0, [R0+URZ+0xe0], R2 ;  /* 0x0000e002000075a7 */ /* 0x00872400080011ff */
[----:B----4-:R-:W-:Y:S05]  /*77e0*/  @!P0 NANOSLEEP.SYNCS 0x989680 ;  /* 0x009896800000895d */ /* 0x010fea0003900000 */
[----:B------:R-:W4:Y:S02]  /*77f0*/  @!P0 SYNCS.PHASECHK.TRANS64 P0, [R0+URZ+0xe0], R2 ;  /* 0x0000e002000085a7 */ /* 0x000f2400080010ff */
[----:B----4-:R-:W-:Y:S05]  /*7800*/  @!P0 BRA `(.L_x_24) ;  /* 0xfffffffc00f08947 */ /* 0x010fea000383ffff */
[----:B------:R-:W-:Y:S05]  /*7810*/  BRA `(.L_x_121) ;  /* 0xffffffa0000c7947 */ /* 0x000fea000383ffff */
.L_x_27:
[----:B--2---:R-:W-:-:S07]  /*7820*/  MOV R0, UR33 ;  /* 0x0000002100007c02 */ /* 0x004fce0008000f00 */
.L_x_122:
[----:B--2---:R2:W3:Y:S02]  /*7830*/  SYNCS.PHASECHK.TRANS64.TRYWAIT P0, [R0+URZ+0x18], R3 ;  /* 0x00001803000075a7 */ /* 0x0044e400080011ff */
[----:B---3--:R-:W-:Y:S05]  /*7840*/  @!P0 NANOSLEEP.SYNCS 0x989680 ;  /* 0x009896800000895d */ /* 0x008fea0003900000 */
[----:B------:R-:W3:Y:S02]  /*7850*/  @!P0 SYNCS.PHASECHK.TRANS64 P0, [R0+URZ+0x18], R3 ;  /* 0x00001803000085a7 */ /* 0x000ee400080010ff */
[----:B---3--:R-:W-:Y:S05]  /*7860*/  @!P0 BRA `(.L_x_122) ;  /* 0xfffffffc00f08947 */ /* 0x008fea000383ffff */
[----:B------:R-:W-:Y:S05]  /*7870*/  BRA `(.L_x_26) ;  /* 0xffffffa000547947 */ /* 0x000fea000383ffff */
.L_x_34:
[----:B-1----:R-:W-:-:S07]  /*7880*/  MOV R0, UR17 ;  /* 0x0000001100007c02 */ /* 0x002fce0008000f00 */
.L_x_123:
[----:B-1----:R1:W2:Y:S02]  /*7890*/  SYNCS.PHASECHK.TRANS64.TRYWAIT P0, [R0+URZ+0x18], R3 ;  /* 0x00001803000075a7 */ /* 0x0022a400080011ff */
[----:B--2---:R-:W-:Y:S05]  /*78a0*/  @!P0 NANOSLEEP.SYNCS 0x989680 ;  /* 0x009896800000895d */ /* 0x004fea0003900000 */
[----:B------:R-:W2:Y:S02]  /*78b0*/  @!P0 SYNCS.PHASECHK.TRANS64 P0, [R0+URZ+0x18], R3 ;  /* 0x00001803000085a7 */ /* 0x000ea400080010ff */
[----:B--2---:R-:W-:Y:S05]  /*78c0*/  @!P0 BRA `(.L_x_123) ;  /* 0xfffffffc00f08947 */ /* 0x004fea000383ffff */
[----:B------:R-:W-:Y:S05]  /*78d0*/  BRA `(.L_x_33) ;  /* 0xffffffa400147947 */ /* 0x000fea000383ffff */
.L_x_39:
[----:B-1----:R1:W2:Y:S02]  /*78e0*/  SYNCS.PHASECHK.TRANS64.TRYWAIT P0, [R3+URZ+0x70], R0 ;  /* 0x00007000030075a7 */ /* 0x0022a400080011ff */
[----:B--2---:R-:W-:Y:S05]  /*78f0*/  @!P0 NANOSLEEP.SYNCS 0x989680 ;  /* 0x009896800000895d */ /* 0x004fea0003900000 */
[----:B------:R-:W2:Y:S02]  /*7900*/  @!P0 SYNCS.PHASECHK.TRANS64 P0, [R3+URZ+0x70], R0 ;  /* 0x00007000030085a7 */ /* 0x000ea400080010ff */
[----:B--2---:R-:W-:Y:S05]  /*7910*/  @!P0 BRA `(.L_x_39) ;  /* 0xfffffffc00f08947 */ /* 0x004fea000383ffff */
[----:B------:R-:W-:Y:S05]  /*7920*/  BRA `(.L_x_124) ;  /* 0xffffffa400bc7947 */ /* 0x000fea000383ffff */
.L_x_43:
[----:B------:R-:W-:-:S07]  /*7930*/  MOV R0, UR4 ;  /* 0x0000000400007c02 */ /* 0x000fce0008000f00 */
.L_x_125:
[----:B-1----:R1:W2:Y:S02]  /*7940*/  SYNCS.PHASECHK.TRANS64.TRYWAIT P0, [R0+URZ], R2 ;  /* 0x00000002000075a7 */ /* 0x0022a400080011ff */
[----:B--2---:R-:W-:Y:S05]  /*7950*/  @!P0 NANOSLEEP.SYNCS 0x989680 ;  /* 0x009896800000895d */ /* 0x004fea0003900000 */
[----:B------:R-:W2:Y:S02]  /*7960*/  @!P0 SYNCS.PHASECHK.TRANS64 P0, [R0+URZ], R2 ;  /* 0x00000002000085a7 */ /* 0x000ea400080010ff */
[----:B--2---:R-:W-:Y:S05]  /*7970*/  @!P0 BRA `(.L_x_125) ;  /* 0xfffffffc00f08947 */ /* 0x004fea000383ffff */
[----:B------:R-:W-:Y:S05]  /*7980*/  BRA `(.L_x_126) ;  /* 0xffffffac00687947 */ /* 0x000fea000383ffff */
.L_x_44:
[----:B------:R-:W-:-:S07]  /*7990*/  MOV R0, UR5 ;  /* 0x0000000500007c02 */ /* 0x000fce0008000f00 */
.L_x_127:
[----:B-1----:R1:W2:Y:S02]  /*79a0*/  SYNCS.PHASECHK.TRANS64.TRYWAIT P0, [R0+URZ], R2 ;  /* 0x00000002000075a7 */ /* 0x0022a400080011ff */
[----:B--2---:R-:W-:Y:S05]  /*79b0*/  @!P0 NANOSLEEP.SYNCS 0x989680 ;  /* 0x009896800000895d */ /* 0x004fea0003900000 */
[----:B------:R-:W2:Y:S02]  /*79c0*/  @!P0 SYNCS.PHASECHK.TRANS64 P0, [R0+URZ], R2 ;  /* 0x00000002000085a7 */ /* 0x000ea400080010ff */
[----:B--2---:R-:W-:Y:S05]  /*79d0*/  @!P0 BRA `(.L_x_127) ;  /* 0xfffffffc00f08947 */ /* 0x004fea000383ffff */
[----:B------:R-:W-:Y:S05]  /*79e0*/  BRA `(.L_x_128) ;  /* 0xffffffac00747947 */ /* 0x000fea000383ffff */
.L_x_47:
[----:B--2---:R2:W3:Y:S02]  /*79f0*/  SYNCS.PHASECHK.TRANS64.TRYWAIT P0, [R2+URZ+0xd0], R4 ;  /* 0x0000d004020075a7 */ /* 0x0044e400080011ff */
[----:B---3--:R-:W-:Y:S05]  /*7a00*/  @!P0 NANOSLEEP.SYNCS 0x989680 ;  /* 0x009896800000895d */ /* 0x008fea0003900000 */
[----:B------:R-:W3:Y:S02]  /*7a10*/  @!P0 SYNCS.PHASECHK.TRANS64 P0, [R2+URZ+0xd0], R4 ;  /* 0x0000d004020085a7 */ /* 0x000ee400080010ff */
[----:B---3--:R-:W-:Y:S05]  /*7a20*/  @!P0 BRA `(.L_x_47) ;  /* 0xfffffffc00f08947 */ /* 0x008fea000383ffff */
[----:B------:R-:W-:Y:S05]  /*7a30*/  BRA `(.L_x_129) ;  /* 0xffffffac00d07947 */ /* 0x000fea000383ffff */
.L_x_48:
[----:B------:R-:W-:-:S07]  /*7a40*/  MOV R2, UR4 ;  /* 0x0000000400027c02 */ /* 0x000fce0008000f00 */
.L_x_130:
[----:B--2---:R2:W3:Y:S02]  /*7a50*/  SYNCS.PHASECHK.TRANS64.TRYWAIT P0, [R2+URZ+0x80], R5 ;  /* 0x00008005020075a7 */ /* 0x0044e400080011ff */
[----:B---3--:R-:W-:Y:S05]  /*7a60*/  @!P0 NANOSLEEP.SYNCS 0x989680 ;  /* 0x009896800000895d */ /* 0x008fea0003900000 */
[----:B------:R-:W3:Y:S02]  /*7a70*/  @!P0 SYNCS.PHASECHK.TRANS64 P0, [R2+URZ+0x80], R5 ;  /* 0x00008005020085a7 */ /* 0x000ee400080010ff */
[----:B---3--:R-:W-:Y:S05]  /*7a80*/  @!P0 BRA `(.L_x_130) ;  /* 0xfffffffc00f08947 */ /* 0x008fea000383ffff */
[----:B------:R-:W-:Y:S05]  /*7a90*/  BRA `(.L_x_131) ;  /* 0xffffffac00e07947 */ /* 0x000fea000383ffff */
.L_x_49:
[----:B--2---:R2:W3:Y:S02]  /*7aa0*/  SYNCS.PHASECHK.TRANS64.TRYWAIT P1, [R2+URZ+0x70], R4 ;  /* 0x00007004020075a7 */ /* 0x0044e400080211ff */
[----:B---3--:R-:W-:Y:S05]  /*7ab0*/  @!P1 NANOSLEEP.SYNCS 0x989680 ;  /* 0x009896800000995d */ /* 0x008fea0003900000 */
[----:B------:R-:W3:Y:S02]  /*7ac0*/  @!P1 SYNCS.PHASECHK.TRANS64 P1, [R2+URZ+0x70], R4 ;  /* 0x00007004020095a7 */ /* 0x000ee400080210ff */
[----:B---3--:R-:W-:Y:S05]  /*7ad0*/  @!P1 BRA `(.L_x_49) ;  /* 0xfffffffc00f09947 */ /* 0x008fea000383ffff */
[----:B------:R-:W-:Y:S05]  /*7ae0*/  BRA `(.L_x_132) ;  /* 0xffffffb000107947 */ /* 0x000fea000383ffff */
.L_x_52:
[----:B------:R-:W-:-:S07]  /*7af0*/  MOV R0, UR4 ;  /* 0x0000000400007c02 */ /* 0x000fce0008000f00 */
.L_x_133:
[----:B--2---:R2:W3:Y:S02]  /*7b00*/  SYNCS.PHASECHK.TRANS64.TRYWAIT P0, [R0+URZ+0x80], R2 ;  /* 0x00008002000075a7 */ /* 0x0044e400080011ff */
[----:B---3--:R-:W-:Y:S05]  /*7b10*/  @!P0 NANOSLEEP.SYNCS 0x989680 ;  /* 0x009896800000895d */ /* 0x008fea0003900000 */
[----:B------:R-:W3:Y:S02]  /*7b20*/  @!P0 SYNCS.PHASECHK.TRANS64 P0, [R0+URZ+0x80], R2 ;  /* 0x00008002000085a7 */ /* 0x000ee400080010ff */
[----:B---3--:R-:W-:Y:S05]  /*7b30*/  @!P0 BRA `(.L_x_133) ;  /* 0xfffffffc00f08947 */ /* 0x008fea000383ffff */
[----:B------:R-:W-:Y:S05]  /*7b40*/  BRA `(.L_x_51) ;  /* 0xffffffb000647947 */ /* 0x000fea000383ffff */
.L_x_59:
[----:B-1----:R1:W2:Y:S02]  /*7b50*/  SYNCS.PHASECHK.TRANS64.TRYWAIT P1, [R0+URZ+0x70], R2 ;  /* 0x00007002000075a7 */ /* 0x0022a400080211ff */
[----:B--2---:R-:W-:Y:S05]  /*7b60*/  @!P1 NANOSLEEP.SYNCS 0x989680 ;  /* 0x009896800000995d */ /* 0x004fea0003900000 */
[----:B------:R-:W2:Y:S02]  /*7b70*/  @!P1 SYNCS.PHASECHK.TRANS64 P1, [R0+URZ+0x70], R2 ;  /* 0x00007002000095a7 */ /* 0x000ea400080210ff */
[----:B--2---:R-:W-:Y:S05]  /*7b80*/  @!P1 BRA `(.L_x_59) ;  /* 0xfffffffc00f09947 */ /* 0x004fea000383ffff */
[----:B------:R-:W-:Y:S05]  /*7b90*/  BRA `(.L_x_134) ;  /* 0xffffffb400d87947 */ /* 0x000fea000383ffff */
.L_x_60:
[----:B------:R-:W-:-:S07]  /*7ba0*/  MOV R2, UR31 ;  /* 0x0000001f00027c02 */ /* 0x000fce0008000f00 */
.L_x_135:
[----:B-1----:R1:W2:Y:S02]  /*7bb0*/  SYNCS.PHASECHK.TRANS64.TRYWAIT P0, [R2+URZ+0xb0], R0 ;  /* 0x0000b000020075a7 */ /* 0x0022a400080011ff */
[----:B--2---:R-:W-:Y:S05]  /*7bc0*/  @!P0 NANOSLEEP.SYNCS 0x989680 ;  /* 0x009896800000895d */ /* 0x004fea0003900000 */
[----:B------:R-:W2:Y:S02]  /*7bd0*/  @!P0 SYNCS.PHASECHK.TRANS64 P0, [R2+URZ+0xb0], R0 ;  /* 0x0000b000020085a7 */ /* 0x000ea400080010ff */
[----:B--2---:R-:W-:Y:S05]  /*7be0*/  @!P0 BRA `(.L_x_135) ;  /* 0xfffffffc00f08947 */ /* 0x004fea000383ffff */
[----:B------:R-:W-:Y:S05]  /*7bf0*/  BRA `(.L_x_136) ;  /* 0xffffffb800287947 */ /* 0x000fea000383ffff */
.L_x_63:
[----:B------:R-:W-:Y:S07]  /*7c00*/  MOV R0, UR5 ;  /* 0x0000000500007c02 */ /* 0x000fee0008000f00 */
.L_x_137:
[----:B-1----:R1:W2:Y:S02]  /*7c10*/  SYNCS.PHASECHK.TRANS64.TRYWAIT P0, [R0+URZ], R2 ;  /* 0x00000002000075a7 */ /* 0x0022a400080011ff */
[----:B--2---:R-:W-:Y:S05]  /*7c20*/  @!P0 NANOSLEEP.SYNCS 0x989680 ;  /* 0x009896800000895d */ /* 0x004fea0003900000 */
[----:B------:R-:W2:Y:S02]  /*7c30*/  @!P0 SYNCS.PHASECHK.TRANS64 P0, [R0+URZ], R2 ;  /* 0x00000002000085a7 */ /* 0x000ea400080010ff */
[----:B--2---:R-:W-:Y:S05]  /*7c40*/  @!P0 BRA `(.L_x_137) ;  /* 0xfffffffc00f08947 */ /* 0x004fea000383ffff */
[----:B------:R-:W-:Y:S05]  /*7c50*/  BRA `(.L_x_62) ;  /* 0xffffffb800447947 */ /* 0x000fea000383ffff */
.L_x_66:
[----:B------:R-:W-:-:S07]  /*7c60*/  MOV R0, UR4 ;  /* 0x0000000400007c02 */ /* 0x000fce0008000f00 */
.L_x_138:
[----:B--2---:R2:W4:Y:S02]  /*7c70*/  SYNCS.PHASECHK.TRANS64.TRYWAIT P0, [R0+URZ], R2 ;  /* 0x00000002000075a7 */ /* 0x00452400080011ff */
[----:B----4-:R-:W-:Y:S05]  /*7c80*/  @!P0 NANOSLEEP.SYNCS 0x989680 ;  /* 0x009896800000895d */ /* 0x010fea0003900000 */
[----:B------:R-:W4:Y:S02]  /*7c90*/  @!P0 SYNCS.PHASECHK.TRANS64 P0, [R0+URZ], R2 ;  /* 0x00000002000085a7 */ /* 0x000f2400080010ff */
[----:B----4-:R-:W-:Y:S05]  /*7ca0*/  @!P0 BRA `(.L_x_138) ;  /* 0xfffffffc00f08947 */ /* 0x010fea000383ffff */
[----:B------:R-:W-:Y:S05]  /*7cb0*/  BRA `(.L_x_139) ;  /* 0xffffffbc00207947 */ /* 0x000fea000383ffff */
.L_x_67:
[----:B------:R-:W-:-:S07]  /*7cc0*/  MOV R0, UR5 ;  /* 0x0000000500007c02 */ /* 0x000fce0008000f00 */
.L_x_140:
[----:B-1----:R1:W2:Y:S02]  /*7cd0*/  SYNCS.PHASECHK.TRANS64.TRYWAIT P0, [R0+URZ], R3 ;  /* 0x00000003000075a7 */ /* 0x0022a400080011ff */
[----:B--2---:R-:W-:Y:S05]  /*7ce0*/  @!P0 NANOSLEEP.SYNCS 0x989680 ;  /* 0x009896800000895d */ /* 0x004fea0003900000 */
[----:B------:R-:W2:Y:S02]  /*7cf0*/  @!P0 SYNCS.PHASECHK.TRANS64 P0, [R0+URZ], R3 ;  /* 0x00000003000085a7 */ /* 0x000ea400080010ff */
[----:B--2---:R-:W-:Y:S05]  /*7d00*/  @!P0 BRA `(.L_x_140) ;  /* 0xfffffffc00f08947 */ /* 0x004fea000383ffff */
[----:B------:R-:W-:Y:S05]  /*7d10*/  BRA `(.L_x_141) ;  /* 0xffffffbc002c7947 */ /* 0x000fea000383ffff */
.L_x_68:
[----:B------:R-:W-:-:S07]  /*7d20*/  MOV R0, UR5 ;  /* 0x0000000500007c02 */ /* 0x000fce0008000f00 */
.L_x_142:
[----:B-1----:R1:W2:Y:S02]  /*7d30*/  SYNCS.PHASECHK.TRANS64.TRYWAIT P0, [R0+URZ], R3 ;  /* 0x00000003000075a7 */ /* 0x0022a400080011ff */
[----:B--2---:R-:W-:Y:S05]  /*7d40*/  @!P0 NANOSLEEP.SYNCS 0x989680 ;  /* 0x009896800000895d */ /* 0x004fea0003900000 */
[----:B------:R-:W2:Y:S02]  /*7d50*/  @!P0 SYNCS.PHASECHK.TRANS64 P0, [R0+URZ], R3 ;  /* 0x00000003000085a7 */ /* 0x000ea400080010ff */
[----:B--2---:R-:W-:Y:S05]  /*7d60*/  @!P0 BRA `(.L_x_142) ;  /* 0xfffffffc00f08947 */ /* 0x004fea000383ffff */
[----:B------:R-:W-:Y:S05]  /*7d70*/  BRA `(.L_x_143) ;  /* 0xffffffbc00387947 */ /* 0x000fea000383ffff */
.L_x_69:
[----:B-1----:R-:W-:-:S07]  /*7d80*/  MOV R0, UR4 ;  /* 0x0000000400007c02 */ /* 0x002fce0008000f00 */
.L_x_144:
[----:B-1----:R1:W2:Y:S02]  /*7d90*/  SYNCS.PHASECHK.TRANS64.TRYWAIT P0, [R0+URZ], R2 ;  /* 0x00000002000075a7 */ /* 0x0022a400080011ff */
[----:B--2---:R-:W-:Y:S05]  /*7da0*/  @!P0 NANOSLEEP.SYNCS 0x989680 ;  /* 0x009896800000895d */ /* 0x004fea0003900000 */
[----:B------:R-:W2:Y:S02]  /*7db0*/  @!P0 SYNCS.PHASECHK.TRANS64 P0, [R0+URZ], R2 ;  /* 0x00000002000085a7 */ /* 0x000ea400080010ff */
[----:B--2---:R-:W-:Y:S05]  /*7dc0*/  @!P0 BRA `(.L_x_144) ;  /* 0xfffffffc00f08947 */ /* 0x004fea000383ffff */
[----:B------:R-:W-:Y:S05]  /*7dd0*/  BRA `(.L_x_145) ;  /* 0xffffffbc00447947 */ /* 0x000fea000383ffff */
.L_x_74:
[----:B--2---:R2:W3:Y:S02]  /*7de0*/  SYNCS.PHASECHK.TRANS64.TRYWAIT P0, [R8+URZ+0x70], R0 ;  /* 0x00007000080075a7 */ /* 0x0044e400080011ff */
[----:B---3--:R-:W-:Y:S05]  /*7df0*/  @!P0 NANOSLEEP.SYNCS 0x989680 ;  /* 0x009896800000895d */ /* 0x008fea0003900000 */
[----:B------:R-:W3:Y:S02]  /*7e00*/  @!P0 SYNCS.PHASECHK.TRANS64 P0, [R8+URZ+0x70], R0 ;  /* 0x00007000080085a7 */ /* 0x000ee400080010ff */
[----:B---3--:R-:W-:Y:S05]  /*7e10*/  @!P0 BRA `(.L_x_74) ;  /* 0xfffffffc00f08947 */ /* 0x008fea000383ffff */
[----:B------:R-:W-:Y:S05]  /*7e20*/  BRA `(.L_x_146) ;  /* 0xffffffc000687947 */ /* 0x000fea000383ffff */
.L_x_77:
[----:B--2---:R-:W-:Y:S07]  /*7e30*/  MOV R0, UR24 ;  /* 0x0000001800007c02 */ /* 0x004fee0008000f00 */
.L_x_147:
[----:B--2---:R2:W3:Y:S02]  /*7e40*/  SYNCS.PHASECHK.TRANS64.TRYWAIT P1, [R0+URZ+0x68], R2 ;  /* 0x00006802000075a7 */ /* 0x0044e400080211ff */
[----:B---3--:R-:W-:Y:S05]  /*7e50*/  @!P1 NANOSLEEP.SYNCS 0x989680 ;  /* 0x009896800000995d */ /* 0x008fea0003900000 */
[----:B------:R-:W3:Y:S02]  /*7e60*/  @!P1 SYNCS.PHASECHK.TRANS64 P1, [R0+URZ+0x68], R2 ;  /* 0x00006802000095a7 */ /* 0x000ee400080210ff */
[----:B---3--:R-:W-:Y:S05]  /*7e70*/  @!P1 BRA `(.L_x_147) ;  /* 0xfffffffc00f09947 */ /* 0x008fea000383ffff */
[----:B------:R-:W-:Y:S05]  /*7e80*/  BRA `(.L_x_76) ;  /* 0xffffffc400e07947 */ /* 0x000fea000383ffff */
.L_x_80:
[----:B------:R-:W-:Y:S07]  /*7e90*/  MOV R0, UR4 ;  /* 0x0000000400007c02 */ /* 0x000fee0008000f00 */
.L_x_148:
[----:B--2---:R2:W3:Y:S02]  /*7ea0*/  SYNCS.PHASECHK.TRANS64.TRYWAIT P0, [R0+URZ+0x48], R2 ;  /* 0x00004802000075a7 */ /* 0x0044e400080011ff */
[----:B---3--:R-:W-:Y:S05]  /*7eb0*/  @!P0 NANOSLEEP.SYNCS 0x989680 ;  /* 0x009896800000895d */ /* 0x008fea0003900000 */
[----:B------:R-:W3:Y:S02]  /*7ec0*/  @!P0 SYNCS.PHASECHK.TRANS64 P0, [R0+URZ+0x48], R2 ;  /* 0x00004802000085a7 */ /* 0x000ee400080010ff */
[----:B---3--:R-:W-:Y:S05]  /*7ed0*/  @!P0 BRA `(.L_x_148) ;  /* 0xfffffffc00f08947 */ /* 0x008fea000383ffff */
[----:B------:R-:W-:Y:S05]  /*7ee0*/  BRA `(.L_x_149) ;  /* 0xffffffc8003c7947 */ /* 0x000fea000383ffff */
.L_x_81:
[----:B------:R-:W-:Y:S07]  /*7ef0*/  MOV R2, UR5 ;  /* 0x0000000500027c02 */ /* 0x000fee0008000f00 */
.L_x_150:
[----:B--2---:R2:W3:Y:S02]  /*7f00*/  SYNCS.PHASECHK.TRANS64.TRYWAIT P0, [R2+URZ+0x48], R0 ;  /* 0x00004800020075a7 */ /* 0x0044e400080011ff */
[----:B---3--:R-:W-:Y:S05]  /*7f10*/  @!P0 NANOSLEEP.SYNCS 0x989680 ;  /* 0x009896800000895d */ /* 0x008fea0003900000 */
[----:B------:R-:W3:Y:S02]  /*7f20*/  @!P0 SYNCS.PHASECHK.TRANS64 P0, [R2+URZ+0x48], R0 ;  /* 0x00004800020085a7 */ /* 0x000ee400080010ff */
[----:B---3--:R-:W-:Y:S05]  /*7f30*/  @!P0 BRA `(.L_x_150) ;  /* 0xfffffffc00f08947 */ /* 0x008fea000383ffff */
[----:B------:R-:W-:Y:S05]  /*7f40*/  BRA `(.L_x_151) ;  /* 0xffffffc800a47947 */ /* 0x000fea000383ffff */
.L_x_83:
[----:B------:R-:W-:-:S07]  /*7f50*/  MOV R0, UR4 ;  /* 0x0000000400007c02 */ /* 0x000fce0008000f00 */
.L_x_152:
[----:B---3--:R3:W4:Y:S02]  /*7f60*/  SYNCS.PHASECHK.TRANS64.TRYWAIT P0, [R0+URZ], R2 ;  /* 0x00000002000075a7 */ /* 0x00872400080011ff */
[----:B----4-:R-:W-:Y:S05]  /*7f70*/  @!P0 NANOSLEEP.SYNCS 0x989680 ;  /* 0x009896800000895d */ /* 0x010fea0003900000 */
[----:B------:R-:W4:Y:S02]  /*7f80*/  @!P0 SYNCS.PHASECHK.TRANS64 P0, [R0+URZ], R2 ;  /* 0x00000002000085a7 */ /* 0x000f2400080010ff */
[----:B----4-:R-:W-:Y:S05]  /*7f90*/  @!P0 BRA `(.L_x_152) ;  /* 0xfffffffc00f08947 */ /* 0x010fea000383ffff */
[----:B------:R-:W-:Y:S05]  /*7fa0*/  BRA `(.L_x_153) ;  /* 0xffffffcc00387947 */ /* 0x000fea000383ffff */
.L_x_84:
[----:B------:R-:W-:-:S07]  /*7fb0*/  MOV R0, UR5 ;  /* 0x0000000500007c02 */ /* 0x000fce0008000f00 */
.L_x_154:
[----:B--2---:R2:W3:Y:S02]  /*7fc0*/  SYNCS.PHASECHK.TRANS64.TRYWAIT P0, [R0+URZ], R2 ;  /* 0x00000002000075a7 */ /* 0x0044e400080011ff */
[----:B---3--:R-:W-:Y:S05]  /*7fd0*/  @!P0 NANOSLEEP.SYNCS 0x989680 ;  /* 0x009896800000895d */ /* 0x008fea0003900000 */
[----:B------:R-:W3:Y:S02]  /*7fe0*/  @!P0 SYNCS.PHASECHK.TRANS64 P0, [R0+URZ], R2 ;  /* 0x00000002000085a7 */ /* 0x000ee400080010ff */
[----:B---3--:R-:W-:Y:S05]  /*7ff0*/  @!P0 BRA `(.L_x_154) ;  /* 0xfffffffc00f08947 */ /* 0x008fea000383ffff */
[----:B------:R-:W-:Y:S05]  /*8000*/  BRA `(.L_x_155) ;  /* 0xffffffcc00447947 */ /* 0x000fea000383ffff */
.L_x_86:
[----:B-1----:R1:W2:Y:S02]  /*8010*/  SYNCS.PHASECHK.TRANS64.TRYWAIT P0, [R0+URZ+0x70], R2 ;  /* 0x00007002000075a7 */ /* 0x0022a400080011ff */
[----:B--2---:R-:W-:Y:S05]  /*8020*/  @!P0 NANOSLEEP.SYNCS 0x989680 ;  /* 0x009896800000895d */ /* 0x004fea0003900000 */
[----:B------:R-:W2:Y:S02]  /*8030*/  @!P0 SYNCS.PHASECHK.TRANS64 P0, [R0+URZ+0x70], R2 ;  /* 0x00007002000085a7 */ /* 0x000ea400080010ff */
[----:B--2---:R-:W-:Y:S05]  /*8040*/  @!P0 BRA `(.L_x_86) ;  /* 0xfffffffc00f08947 */ /* 0x004fea000383ffff */
[----:B------:R-:W-:Y:S05]  /*8050*/  BRA `(.L_x_156) ;  /* 0xffffffd000347947 */ /* 0x000fea000383ffff */
.L_x_96:
[----:B-1----:R1:W3:Y:S02]  /*8060*/  SYNCS.PHASECHK.TRANS64.TRYWAIT P1, [R2+URZ+0x30], R0 ;  /* 0x00003000020075a7 */ /* 0x0022e400080211ff */
[----:B---3--:R-:W-:Y:S05]  /*8070*/  @!P1 NANOSLEEP.SYNCS 0x989680 ;  /* 0x009896800000995d */ /* 0x008fea0003900000 */
[----:B------:R-:W3:Y:S02]  /*8080*/  @!P1 SYNCS.PHASECHK.TRANS64 P1, [R2+URZ+0x30], R0 ;  /* 0x00003000020095a7 */ /* 0x000ee400080210ff */
[----:B---3--:R-:W-:Y:S05]  /*8090*/  @!P1 BRA `(.L_x_96) ;  /* 0xfffffffc00f09947 */ /* 0x008fea000383ffff */
[----:B------:R-:W-:Y:S05]  /*80a0*/  BRA `(.L_x_95) ;  /* 0xffffffdc00b47947 */ /* 0x000fea000383ffff */
.L_x_98:
[----:B--2---:R2:W3:Y:S02]  /*80b0*/  SYNCS.PHASECHK.TRANS64.TRYWAIT P0, [R71+URZ+0x90], R3 ;  /* 0x00009003470075a7 */ /* 0x0044e400080011ff */
[----:B---3--:R-:W-:Y:S05]  /*80c0*/  @!P0 NANOSLEEP.SYNCS 0x989680 ;  /* 0x009896800000895d */ /* 0x008fea0003900000 */
[----:B------:R-:W3:Y:S02]  /*80d0*/  @!P0 SYNCS.PHASECHK.TRANS64 P0, [R71+URZ+0x90], R3 ;  /* 0x00009003470085a7 */ /* 0x000ee400080010ff */
[----:B---3--:R-:W-:Y:S05]  /*80e0*/  @!P0 BRA `(.L_x_98) ;  /* 0xfffffffc00f08947 */ /* 0x008fea000383ffff */
[----:B------:R-:W-:Y:S05]  /*80f0*/  BRA `(.L_x_97) ;  /* 0xffffffe0002c7947 */ /* 0x000fea000383ffff */
.L_x_109:
[----:B-1----:R1:W2:Y:S02]  /*8100*/  SYNCS.PHASECHK.TRANS64.TRYWAIT P0, [R2+URZ+0x30], R74 ;  /* 0x0000304a020075a7 */ /* 0x0022a400080011ff */
[----:B--2---:R-:W-:Y:S05]  /*8110*/  @!P0 NANOSLEEP.SYNCS 0x989680 ;  /* 0x009896800000895d */ /* 0x004fea0003900000 */
[----:B------:R-:W2:Y:S02]  /*8120*/  @!P0 SYNCS.PHASECHK.TRANS64 P0, [R2+URZ+0x30], R74 ;  /* 0x0000304a020085a7 */ /* 0x000ea400080010ff */
[----:B--2---:R-:W-:Y:S05]  /*8130*/  @!P0 BRA `(.L_x_109) ;  /* 0xfffffffc00f08947 */ /* 0x004fea000383ffff */
[----:B------:R-:W-:Y:S05]  /*8140*/  BRA `(.L_x_108) ;  /* 0xffffffe800787947 */ /* 0x000fea000383ffff */
        .weak           $__internal_0_$__cuda_sm10x_tcgen05_guardrail_trap_col_being_dealloced_not_returned_by_alloc
        .type           $__internal_0_$__cuda_sm10x_tcgen05_guardrail_trap_col_being_dealloced_not_returned_by_alloc,@function
        .size           $__internal_0_$__cuda_sm10x_tcgen05_guardrail_trap_col_being_dealloced_not_returned_by_alloc,($__internal_1_$__cuda_sm10x_tcgen05_guardrail_trap_phase_invalid_during_alloc - $__internal_0_$__cuda_sm10x_tcgen05_guardrail_trap_col_being_dealloced_not_returned_by_alloc)
$__internal_0_$__cuda_sm10x_tcgen05_guardrail_trap_col_being_dealloced_not_returned_by_alloc:
[----:B------:R-:W-:Y:S05]  /*8150*/  BPT.TRAP 0x1 ;  /* 0x000000040000795c */ /* 0x000fea0000300000 */
[----:B------:R-:W-:-:S04]  /*8160*/  HFMA2 R3, -RZ, RZ, 0, 0 ;  /* 0x00000000ff037431 */ /* 0x000fc800000001ff */
[----:B------:R-:W-:Y:S05]  /*8170*/  RET.REL.NODEC R2 `(_ZN7cutlass13device_kernelINS_4gemm6kernel13GemmUniversalIN4cute5tupleIJiiiiEEENS1_10collective13CollectiveMmaINS1_35MainloopSm100TmaUmmaWarpSpecializedILi3ELi2ELi4ENS5_IJNS4_1CILi2EEENSA_ILi1EEESC_EEEEENS5_IJNSA_ILi64EEESF_NSA_ILi32EEEEEENS_10tfloat32_tENS5_IJlSC_lEEESI_SJ_NS4_8TiledMMAINS4_8MMA_AtomIJNS4_17SM100_MMA_TF32_SSISI_SI_fLi64ELi64ELNS4_4UMMA5MajorE0ELSO_0ELNSN_7ScaleInE0ELSP_0EEEEEENS4_6LayoutINS5_IJSC_SC_SC_EEENS5_IJNSA_ILi0EEESU_SU_EEEEENS5_IJNS4_10UnderscoreESX_SX_EEEEENS4_13SM90_TMA_LOADENS4_14ComposedLayoutINS4_7SwizzleILi3ELi4ELi3EEENS4_18smem_ptr_flag_bitsILi32EEENSS_INS5_IJNSA_ILi8EEESG_EEENS5_IJSG_SC_EEEEEEEvNS4_8identityENS4_23SM90_TMA_LOAD_MULTICASTES1A_vS1B_EENS_8epilogue10collective18CollectiveEpilogueINS1E_23Sm100TmaWarpSpecializedILi3ELi2ELi16ELb1ELb0EEEJSH_NS5_IJNSS_ISF_SC_EENSS_ISG_SC_EEEEESI_SJ_SI_SJ_NS1E_6fusion15FusionCallbacksIS1I_NS1M_17LinearCombinationISI_fSI_fLNS_15FloatRoundStyleE2EEESH_S1L_JEEENS4_5SM1004TMEM4LOAD26SM100_TMEM_LOAD_16dp128b8xES10_S1A_NS4_17SM75_U32x4_LDSM_NENS4_14SM90_TMA_STOREES1A_NS4_17SM90_U32x4_STSM_NENS4_39AutoVectorizingCopyWithAssumedAlignmentILi128EEEEEEvvEEEEvNT_6ParamsE) ;  /* 0xffffff7c02a07950 */ /* 0x000fea0003c3ffff */
        .weak           $__internal_1_$__cuda_sm10x_tcgen05_guardrail_trap_phase_invalid_during_alloc
        .type           $__internal_1_$__cuda_sm10x_tcgen05_guardrail_trap_phase_invalid_during_alloc,@function
        .size           $__internal_1_$__cuda_sm10x_tcgen05_guardrail_trap_phase_invalid_during_alloc,($__internal_2_$__cuda_sm10x_tcgen05_guardrail_trap_unallocated_columns_being_dealloced - $__internal_1_$__cuda_sm10x_tcgen05_guardrail_trap_phase_invalid_during_alloc)
$__internal_1_$__cuda_sm10x_tcgen05_guardrail_trap_phase_invalid_during_alloc:
[----:B------:R-:W-:Y:S05]  /*8180*/  BPT.TRAP 0x1 ;  /* 0x000000040000795c */ /* 0x000fea0000300000 */
[----:B------:R-:W-:-:S04]  /*8190*/  MOV R5, 0x0 ;  /* 0x0000000000057802 */ /* 0x000fc80000000f00 */
[----:B------:R-:W-:Y:S05]  /*81a0*/  RET.REL.NODEC R4 `(_ZN7cutlass13device_kernelINS_4gemm6kernel13GemmUniversalIN4cute5tupleIJiiiiEEENS1_10collective13CollectiveMmaINS1_35MainloopSm100TmaUmmaWarpSpecializedILi3ELi2ELi4ENS5_IJNS4_1CILi2EEENSA_ILi1EEESC_EEEEENS5_IJNSA_ILi64EEESF_NSA_ILi32EEEEEENS_10tfloat32_tENS5_IJlSC_lEEESI_SJ_NS4_8TiledMMAINS4_8MMA_AtomIJNS4_17SM100_MMA_TF32_SSISI_SI_fLi64ELi64ELNS4_4UMMA5MajorE0ELSO_0ELNSN_7ScaleInE0ELSP_0EEEEEENS4_6LayoutINS5_IJSC_SC_SC_EEENS5_IJNSA_ILi0EEESU_SU_EEEEENS5_IJNS4_10UnderscoreESX_SX_EEEEENS4_13SM90_TMA_LOADENS4_14ComposedLayoutINS4_7SwizzleILi3ELi4ELi3EEENS4_18smem_ptr_flag_bitsILi32EEENSS_INS5_IJNSA_ILi8EEESG_EEENS5_IJSG_SC_EEEEEEEvNS4_8identityENS4_23SM90_TMA_LOAD_MULTICASTES1A_vS1B_EENS_8epilogue10collective18CollectiveEpilogueINS1E_23Sm100TmaWarpSpecializedILi3ELi2ELi16ELb1ELb0EEEJSH_NS5_IJNSS_ISF_SC_EENSS_ISG_SC_EEEEESI_SJ_SI_SJ_NS1E_6fusion15FusionCallbacksIS1I_NS1M_17LinearCombinationISI_fSI_fLNS_15FloatRoundStyleE2EEESH_S1L_JEEENS4_5SM1004TMEM4LOAD26SM100_TMEM_LOAD_16dp128b8xES10_S1A_NS4_17SM75_U32x4_LDSM_NENS4_14SM90_TMA_STOREES1A_NS4_17SM90_U32x4_STSM_NENS4_39AutoVectorizingCopyWithAssumedAlignmentILi128EEEEEEvvEEEEvNT_6ParamsE) ;  /* 0xffffff7c04947950 */ /* 0x000fea0003c3ffff */
        .weak           $__internal_2_$__cuda_sm10x_tcgen05_guardrail_trap_unallocated_columns_being_dealloced
        .type           $__internal_2_$__cuda_sm10x_tcgen05_guardrail_trap_unallocated_columns_being_dealloced,@function
        .size           $__internal_2_$__cuda_sm10x_tcgen05_guardrail_trap_unallocated_columns_being_dealloced,(.L_x_158 - $__internal_2_$__cuda_sm10x_tcgen05_guardrail_trap_unallocated_columns_being_dealloced)
$__internal_2_$__cuda_sm10x_tcgen05_guardrail_trap_unallocated_columns_being_dealloced:
[----:B------:R-:W-:Y:S05]  /*81b0*/  BPT.TRAP 0x1 ;  /* 0x000000040000795c */ /* 0x000fea0000300000 */
[----:B------:R-:W-:-:S04]  /*81c0*/  HFMA2 R3, -RZ, RZ, 0, 0 ;  /* 0x00000000ff037431 */ /* 0x000fc800000001ff */
[----:B------:R-:W-:Y:S05]  /*81d0*/  RET.REL.NODEC R2 `(_ZN7cutlass13device_kernelINS_4gemm6kernel13GemmUniversalIN4cute5tupleIJiiiiEEENS1_10collective13CollectiveMmaINS1_35MainloopSm100TmaUmmaWarpSpecializedILi3ELi2ELi4ENS5_IJNS4_1CILi2EEENSA_ILi1EEESC_EEEEENS5_IJNSA_ILi64EEESF_NSA_ILi32EEEEEENS_10tfloat32_tENS5_IJlSC_lEEESI_SJ_NS4_8TiledMMAINS4_8MMA_AtomIJNS4_17SM100_MMA_TF32_SSISI_SI_fLi64ELi64ELNS4_4UMMA5MajorE0ELSO_0ELNSN_7ScaleInE0ELSP_0EEEEEENS4_6LayoutINS5_IJSC_SC_SC_EEENS5_IJNSA_ILi0EEESU_SU_EEEEENS5_IJNS4_10UnderscoreESX_SX_EEEEENS4_13SM90_TMA_LOADENS4_14ComposedLayoutINS4_7SwizzleILi3ELi4ELi3EEENS4_18smem_ptr_flag_bitsILi32EEENSS_INS5_IJNSA_ILi8EEESG_EEENS5_IJSG_SC_EEEEEEEvNS4_8identityENS4_23SM90_TMA_LOAD_MULTICASTES1A_vS1B_EENS_8epilogue10collective18CollectiveEpilogueINS1E_23Sm100TmaWarpSpecializedILi3ELi2ELi16ELb1ELb0EEEJSH_NS5_IJNSS_ISF_SC_EENSS_ISG_SC_EEEEESI_SJ_SI_SJ_NS1E_6fusion15FusionCallbacksIS1I_NS1M_17LinearCombinationISI_fSI_fLNS_15FloatRoundStyleE2EEESH_S1L_JEEENS4_5SM1004TMEM4LOAD26SM100_TMEM_LOAD_16dp128b8xES10_S1A_NS4_17SM75_U32x4_LDSM_NENS4_14SM90_TMA_STOREES1A_NS4_17SM90_U32x4_STSM_NENS4_39AutoVectorizingCopyWithAssumedAlignmentILi128EEEEEEvvEEEEvNT_6ParamsE) ;  /* 0xffffff7c02887950 */ /* 0x000fea0003c3ffff */
.L_x_157:
[----:B------:R-:W-:-:S00]  /*81e0*/  BRA `(.L_x_157) ;  /* 0xfffffffc00fc7947 */ /* 0x000fc0000383ffff */
[----:B------:R-:W-:-:S00]  /*81f0*/  NOP ;  /* 0x0000000000007918 */ /* 0x000fc00000000000 */
        /* <DEDUP_REMOVED lines=8> */
.L_x_158:


//--------------------- .nv.global.init           --------------------------
	.section	.nv.global.init,"aw",@progbits
.nv.global.init:
	.type		$str$27,@object
	.size		$str$27,($str$28 - $str$27)
$str$27:
        /*0000*/ 	.byte	0x28, 0x61, 0x64, 0x64, 0x72, 0x65, 0x73, 0x73, 0x20, 0x26, 0x20, 0x6d, 0x61, 0x73, 0x6b, 0x29
        /*0010*/ 	.byte	0x20, 0x3d, 0x3d, 0x20, 0x30, 0x00
	.type		$str$28,@object
	.size		$str$28,($str$26 - $str$28)
$str$28:
        /*0016*/ 	.byte	0x2f, 0x74, 0x6d, 0x70, 0x2f, 0x63, 0x75, 0x74, 0x6c, 0x61, 0x73, 0x73, 0x5f, 0x73, 0x77, 0x65
        /*0026*/ 	.byte	0x65, 0x70, 0x5f, 0x73, 0x72, 0x63, 0x2f, 0x69, 0x6e, 0x63, 0x6c, 0x75, 0x64, 0x65, 0x2f, 0x63
        /*0036*/ 	.byte	0x75, 0x74, 0x65, 0x2f, 0x70, 0x6f, 0x69, 0x6e, 0x74, 0x65, 0x72, 0x5f, 0x66, 0x6c, 0x61, 0x67
        /*0046*/ 	.byte	0x67, 0x65, 0x64, 0x2e, 0x68, 0x70, 0x70, 0x00
	.type		$str$26,@object
	.size		$str$26,($str$25 - $str$26)
$str$26:
        /*004e*/ 	.byte	0x2f, 0x74, 0x6d, 0x70, 0x2f, 0x63, 0x75, 0x74, 0x6c, 0x61, 0x73, 0x73, 0x5f, 0x73, 0x77, 0x65
        /*005e*/ 	.byte	0x65, 0x70, 0x5f, 0x73, 0x72, 0x63, 0x2f, 0x69, 0x6e, 0x63, 0x6c, 0x75, 0x64, 0x65, 0x2f, 0x63
        /*006e*/ 	.byte	0x75, 0x74, 0x65, 0x2f, 0x61, 0x74, 0x6f, 0x6d, 0x2f, 0x63, 0x6f, 0x70, 0x79, 0x5f, 0x74, 0x72
        /*007e*/ 	.byte	0x61, 0x69, 0x74, 0x73, 0x5f, 0x73, 0x6d, 0x31, 0x30, 0x30, 0x2e, 0x68, 0x70, 0x70, 0x00
	.type		$str$25,@object
	.size		$str$25,(__unnamed_1 - $str$25)
$str$25:
        /*008d*/ 	.byte	0x28, 0x28, 0x75, 0x69, 0x6e, 0x74, 0x33, 0x32, 0x5f, 0x74, 0x28, 0x74, 0x68, 0x72, 0x65, 0x61
        /*009d*/ 	.byte	0x64, 0x49, 0x64, 0x78, 0x2e, 0x78, 0x29, 0x20, 0x2f, 0x20, 0x33, 0x32, 0x29, 0x20, 0x25, 0x20
        /*00ad*/ 	.byte	0x34, 0x29, 0x20, 0x3d, 0x3d, 0x20, 0x28, 0x28, 0x28, 0x74, 0x6d, 0x65, 0x6d, 0x5f, 0x61, 0x64
        /*00bd*/ 	.byte	0x64, 0x72, 0x20, 0x3e, 0x3e, 0x20, 0x31, 0x36, 0x29, 0x20, 0x2f, 0x20, 0x33, 0x32, 0x29, 0x20
        /*00cd*/ 	.byte	0x25, 0x20, 0x34, 0x29, 0x00
	.type		__unnamed_1,@object
	.size		__unnamed_1,(__unnamed_2 - __unnamed_1)
__unnamed_1:
        /*00d2*/ 	.byte	0x61, 0x75, 0x74, 0x6f, 0x20, 0x63, 0x75, 0x74, 0x65, 0x3a, 0x3a, 0x61, 0x73, 0x5f, 0x70, 0x6f
        /* <DEDUP_REMOVED lines=24> */
        /*0262*/ 	.byte	0x30, 0x34, 0x38, 0x3e, 0x3e, 0x3e, 0x3e, 0x5d, 0x00
	.type		__unnamed_2,@object
	.size		__unnamed_2,(.L_2 - __unnamed_2)
__unnamed_2:
        /* <DEDUP_REMOVED lines=45> */
        /*053b*/ 	.byte	0x3e, 0x3e, 0x3e, 0x5d, 0x00
.L_2:


//--------------------- .nv.shared._ZN7cutlass13device_kernelINS_4gemm6kernel13GemmUniversalIN4cute5tupleIJiiiiEEENS1_10collective13CollectiveMmaINS1_35MainloopSm100TmaUmmaWarpSpecializedILi3ELi2ELi4ENS5_IJNS4_1CILi2EEENSA_ILi1EEESC_EEEEENS5_IJNSA_ILi64EEESF_NSA_ILi32EEEEEENS_10tfloat32_tENS5_IJlSC_lEEESI_SJ_NS4_8TiledMMAINS4_8MMA_AtomIJNS4_17SM100_MMA_TF32_SSISI_SI_fLi64ELi64ELNS4_4UMMA5MajorE0ELSO_0ELNSN_7ScaleInE0ELSP_0EEEEEENS4_6LayoutINS5_IJSC_SC_SC_EEENS5_IJNSA_ILi0EEESU_SU_EEEEENS5_IJNS4_10UnderscoreESX_SX_EEEEENS4_13SM90_TMA_LOADENS4_14ComposedLayoutINS4_7SwizzleILi3ELi4ELi3EEENS4_18smem_ptr_flag_bitsILi32EEENSS_INS5_IJNSA_ILi8EEESG_EEENS5_IJSG_SC_EEEEEEEvNS4_8identityENS4_23SM90_TMA_LOAD_MULTICASTES1A_vS1B_EENS_8epilogue10collective18CollectiveEpilogueINS1E_23Sm100TmaWarpSpecializedILi3ELi2ELi16ELb1ELb0EEEJSH_NS5_IJNSS_ISF_SC_EENSS_ISG_SC_EEEEESI_SJ_SI_SJ_NS1E_6fusion15FusionCallbacksIS1I_NS1M_17LinearCombinationISI_fSI_fLNS_15FloatRoundStyleE2EEESH_S1L_JEEENS4_5SM1004TMEM4LOAD26SM100_TMEM_LOAD_16dp128b8xES10_S1A_NS4_17SM75_U32x4_LDSM_NENS4_14SM90_TMA_STOREES1A_NS4_17SM90_U32x4_STSM_NENS4_39AutoVectorizingCopyWithAssumedAlignmentILi128EEEEEEvvEEEEvNT_6ParamsE --------------------------
	.section	.nv.shared._ZN7cutlass13device_kernelINS_4gemm6kernel13GemmUniversalIN4cute5tupleIJiiiiEEENS1_10collective13CollectiveMmaINS1_35MainloopSm100TmaUmmaWarpSpecializedILi3ELi2ELi4ENS5_IJNS4_1CILi2EEENSA_ILi1EEESC_EEEEENS5_IJNSA_ILi64EEESF_NSA_ILi32EEEEEENS_10tfloat32_tENS5_IJlSC_lEEESI_SJ_NS4_8TiledMMAINS4_8MMA_AtomIJNS4_17SM100_MMA_TF32_SSISI_SI_fLi64ELi64ELNS4_4UMMA5MajorE0ELSO_0ELNSN_7ScaleInE0ELSP_0EEEEEENS4_6LayoutINS5_IJSC_SC_SC_EEENS5_IJNSA_ILi0EEESU_SU_EEEEENS5_IJNS4_10UnderscoreESX_SX_EEEEENS4_13SM90_TMA_LOADENS4_14ComposedLayoutINS4_7SwizzleILi3ELi4ELi3EEENS4_18smem_ptr_flag_bitsILi32EEENSS_INS5_IJNSA_ILi8EEESG_EEENS5_IJSG_SC_EEEEEEEvNS4_8identityENS4_23SM90_TMA_LOAD_MULTICASTES1A_vS1B_EENS_8epilogue10collective18CollectiveEpilogueINS1E_23Sm100TmaWarpSpecializedILi3ELi2ELi16ELb1ELb0EEEJSH_NS5_IJNSS_ISF_SC_EENSS_ISG_SC_EEEEESI_SJ_SI_SJ_NS1E_6fusion15FusionCallbacksIS1I_NS1M_17LinearCombinationISI_fSI_fLNS_15FloatRoundStyleE2EEESH_S1L_JEEENS4_5SM1004TMEM4LOAD26SM100_TMEM_LOAD_16dp128b8xES10_S1A_NS4_17SM75_U32x4_LDSM_NENS4_14SM90_TMA_STOREES1A_NS4_17SM90_U32x4_STSM_NENS4_39AutoVectorizingCopyWithAssumedAlignmentILi128EEEEEEvvEEEEvNT_6ParamsE,"aw",@nobits
	.sectionflags	@""
	.align	16
	.zero		1024


//--------------------- .nv.shared.reserved.0     --------------------------
	.section	.nv.shared.reserved.0,"aw",@nobits
	.weak		__nv_reservedSMEM_offset_0_alias
	.size		__nv_reservedSMEM_offset_0_alias, 0, 64
	.other		__nv_reservedSMEM_offset_0_alias,@"STO_CUDA_RESERVED_SHARED STV_DEFAULT"
__nv_reservedSMEM_offset_0_alias:
	.zero		0
.nv.shared.reserved.0:
	.zero		64
	.weak		__nv_reservedSMEM_tcgen05_partition
	.type		__nv_reservedSMEM_tcgen05_partition,@object
	.size		__nv_reservedSMEM_tcgen05_partition,(.L_0 - __nv_reservedSMEM_tcgen05_partition)
__nv_reservedSMEM_tcgen05_partition:
	.zero		32
.L_0:


//--------------------- .nv.global                --------------------------
	.section	.nv.global,"aw",@nobits
.nv.global:
	.type		_ZN40_INTERNAL_770eddf4_4_k_cu_389480cc_100684cute1_E,@object
	.size		_ZN40_INTERNAL_770eddf4_4_k_cu_389480cc_100684cute1_E,(_ZN40_INTERNAL_770eddf4_4_k_cu_389480cc_100684cuda3std3__45__cpo6cbeginE - _ZN40_INTERNAL_770eddf4_4_k_cu_389480cc_100684cute1_E)
_ZN40_INTERNAL_770eddf4_4_k_cu_389480cc_100684cute1_E:
	.zero		1
	.type		_ZN40_INTERNAL_770eddf4_4_k_cu_389480cc_100684cuda3std3__45__cpo6cbeginE,@object
	.size		_ZN40_INTERNAL_770eddf4_4_k_cu_389480cc_100684cuda3std3__45__cpo6cbeginE,(_ZN40_INTERNAL_770eddf4_4_k_cu_389480cc_100684cuda3std3__48in_placeE - _ZN40_INTERNAL_770eddf4_4_k_cu_389480cc_100684cuda3std3__45__cpo6cbeginE)
_ZN40_INTERNAL_770eddf4_4_k_cu_389480cc_100684cuda3std3__45__cpo6cbeginE:
	.zero		1
	.type		_ZN40_INTERNAL_770eddf4_4_k_cu_389480cc_100684cuda3std3__48in_placeE,@object
	.size		_ZN40_INTERNAL_770eddf4_4_k_cu_389480cc_100684cuda3std3__48in_placeE,(_ZN40_INTERNAL_770eddf4_4_k_cu_389480cc_100684cuda3std6ranges3__45__cpo9iter_moveE - _ZN40_INTERNAL_770eddf4_4_k_cu_389480cc_100684cuda3std3__48in_placeE)
_ZN40_INTERNAL_770eddf4_4_k_cu_389480cc_100684cuda3std3__48in_placeE:
	.zero		1
	.type		_ZN40_INTERNAL_770eddf4_4_k_cu_389480cc_100684cuda3std6ranges3__45__cpo9iter_moveE,@object
	.size		_ZN40_INTERNAL_770eddf4_4_k_cu_389480cc_100684cuda3std6ranges3__45__cpo9iter_moveE,(_ZN40_INTERNAL_770eddf4_4_k_cu_389480cc_100684cuda3std3__45__cpo5beginE - _ZN40_INTERNAL_770eddf4_4_k_cu_389480cc_100684cuda3std6ranges3__45__cpo9iter_moveE)
_ZN40_INTERNAL_770eddf4_4_k_cu_389480cc_100684cuda3std6ranges3__45__cpo9iter_moveE:
	.zero		1
	.type		_ZN40_INTERNAL_770eddf4_4_k_cu_389480cc_100684cuda3std3__45__cpo5beginE,@object
	.size		_ZN40_INTERNAL_770eddf4_4_k_cu_389480cc_100684cuda3std3__45__cpo5beginE,(_ZN40_INTERNAL_770eddf4_4_k_cu_389480cc_100684cuda3std3__442_GLOBAL__N__770eddf4_4_k_cu_389480cc_100686ignoreE - _ZN40_INTERNAL_770eddf4_4_k_cu_389480cc_100684cuda3std3__45__cpo5beginE)
_ZN40_INTERNAL_770eddf4_4_k_cu_389480cc_100684cuda3std3__45__cpo5beginE:
	.zero		1
	.type		_ZN40_INTERNAL_770eddf4_4_k_cu_389480cc_100684cuda3std3__442_GLOBAL__N__770eddf4_4_k_cu_389480cc_100686ignoreE,@object
	.size		_ZN40_INTERNAL_770eddf4_4_k_cu_389480cc_100684cuda3std3__442_GLOBAL__N__770eddf4_4_k_cu_389480cc_100686ignoreE,(_ZN40_INTERNAL_770eddf4_4_k_cu_389480cc_100684cute7productE - _ZN40_INTERNAL_770eddf4_4_k_cu_389480cc_100684cuda3std3__442_GLOBAL__N__770eddf4_4_k_cu_389480cc_100686ignoreE)
_ZN40_INTERNAL_770eddf4_4_k_cu_389480cc_100684cuda3std3__442_GLOBAL__N__770eddf4_4_k_cu_389480cc_100686ignoreE:
	.zero		1
	.type		_ZN40_INTERNAL_770eddf4_4_k_cu_389480cc_100684cute7productE,@object
	.size		_ZN40_INTERNAL_770eddf4_4_k_cu_389480cc_100684cute7productE,(_ZN40_INTERNAL_770eddf4_4_k_cu_389480cc_100684cuda3std3__45__cpo3endE - _ZN40_INTERNAL_770eddf4_4_k_cu_389480cc_100684cute7productE)
_ZN40_INTERNAL_770eddf4_4_k_cu_389480cc_100684cute7productE:
	.zero		1
	.type		_ZN40_INTERNAL_770eddf4_4_k_cu_389480cc_100684cuda3std3__45__cpo3endE,@object
	.size		_ZN40_INTERNAL_770eddf4_4_k_cu_389480cc_100684cuda3std3__45__cpo3endE,(_ZN40_INTERNAL_770eddf4_4_k_cu_389480cc_100684cuda3std3__419piecewise_constructE - _ZN40_INTERNAL_770eddf4_4_k_cu_389480cc_100684cuda3std3__45__cpo3endE)
_ZN40_INTERNAL_770eddf4_4_k_cu_389480cc_100684cuda3std3__45__cpo3endE:
	.zero		1
	.type		_ZN40_INTERNAL_770eddf4_4_k_cu_389480cc_100684cuda3std3__419piecewise_constructE,@object
	.size		_ZN40_INTERNAL_770eddf4_4_k_cu_389480cc_100684cuda3std3__419piecewise_constructE,(_ZN40_INTERNAL_770eddf4_4_k_cu_389480cc_100684cuda3std3__45__cpo4cendE - _ZN40_INTERNAL_770eddf4_4_k_cu_389480cc_100684cuda3std3__419piecewise_constructE)
_ZN40_INTERNAL_770eddf4_4_k_cu_389480cc_100684cuda3std3__419piecewise_constructE:
	.zero		1
	.type		_ZN40_INTERNAL_770eddf4_4_k_cu_389480cc_100684cuda3std3__45__cpo4cendE,@object
	.size		_ZN40_INTERNAL_770eddf4_4_k_cu_389480cc_100684cuda3std3__45__cpo4cendE,(_ZN40_INTERNAL_770eddf4_4_k_cu_389480cc_100684cuda3std6ranges3__45__cpo4swapE - _ZN40_INTERNAL_770eddf4_4_k_cu_389480cc_100684cuda3std3__45__cpo4cendE)
_ZN40_INTERNAL_770eddf4_4_k_cu_389480cc_100684cuda3std3__45__cpo4cendE:
	.zero		1
	.type		_ZN40_INTERNAL_770eddf4_4_k_cu_389480cc_100684cuda3std6ranges3__45__cpo4swapE,@object
	.size		_ZN40_INTERNAL_770eddf4_4_k_cu_389480cc_100684cuda3std6ranges3__45__cpo4swapE,(.L_10 - _ZN40_INTERNAL_770eddf4_4_k_cu_389480cc_100684cuda3std6ranges3__45__cpo4swapE)
_ZN40_INTERNAL_770eddf4_4_k_cu_389480cc_100684cuda3std6ranges3__45__cpo4swapE:
	.zero		1
.L_10:


//--------------------- .nv.constant0._ZN7cutlass13device_kernelINS_4gemm6kernel13GemmUniversalIN4cute5tupleIJiiiiEEENS1_10collective13CollectiveMmaINS1_35MainloopSm100TmaUmmaWarpSpecializedILi3ELi2ELi4ENS5_IJNS4_1CILi2EEENSA_ILi1EEESC_EEEEENS5_IJNSA_ILi64EEESF_NSA_ILi32EEEEEENS_10tfloat32_tENS5_IJlSC_lEEESI_SJ_NS4_8TiledMMAINS4_8MMA_AtomIJNS4_17SM100_MMA_TF32_SSISI_SI_fLi64ELi64ELNS4_4UMMA5MajorE0ELSO_0ELNSN_7ScaleInE0ELSP_0EEEEEENS4_6LayoutINS5_IJSC_SC_SC_EEENS5_IJNSA_ILi0EEESU_SU_EEEEENS5_IJNS4_10UnderscoreESX_SX_EEEEENS4_13SM90_TMA_LOADENS4_14ComposedLayoutINS4_7SwizzleILi3ELi4ELi3EEENS4_18smem_ptr_flag_bitsILi32EEENSS_INS5_IJNSA_ILi8EEESG_EEENS5_IJSG_SC_EEEEEEEvNS4_8identityENS4_23SM90_TMA_LOAD_MULTICASTES1A_vS1B_EENS_8epilogue10collective18CollectiveEpilogueINS1E_23Sm100TmaWarpSpecializedILi3ELi2ELi16ELb1ELb0EEEJSH_NS5_IJNSS_ISF_SC_EENSS_ISG_SC_EEEEESI_SJ_SI_SJ_NS1E_6fusion15FusionCallbacksIS1I_NS1M_17LinearCombinationISI_fSI_fLNS_15FloatRoundStyleE2EEESH_S1L_JEEENS4_5SM1004TMEM4LOAD26SM100_TMEM_LOAD_16dp128b8xES10_S1A_NS4_17SM75_U32x4_LDSM_NENS4_14SM90_TMA_STOREES1A_NS4_17SM90_U32x4_STSM_NENS4_39AutoVectorizingCopyWithAssumedAlignmentILi128EEEEEEvvEEEEvNT_6ParamsE --------------------------
	.section	.nv.constant0._ZN7cutlass13device_kernelINS_4gemm6kernel13GemmUniversalIN4cute5tupleIJiiiiEEENS1_10collective13CollectiveMmaINS1_35MainloopSm100TmaUmmaWarpSpecializedILi3ELi2ELi4ENS5_IJNS4_1CILi2EEENSA_ILi1EEESC_EEEEENS5_IJNSA_ILi64EEESF_NSA_ILi32EEEEEENS_10tfloat32_tENS5_IJlSC_lEEESI_SJ_NS4_8TiledMMAINS4_8MMA_AtomIJNS4_17SM100_MMA_TF32_SSISI_SI_fLi64ELi64ELNS4_4UMMA5MajorE0ELSO_0ELNSN_7ScaleInE0ELSP_0EEEEEENS4_6LayoutINS5_IJSC_SC_SC_EEENS5_IJNSA_ILi0EEESU_SU_EEEEENS5_IJNS4_10UnderscoreESX_SX_EEEEENS4_13SM90_TMA_LOADENS4_14ComposedLayoutINS4_7SwizzleILi3ELi4ELi3EEENS4_18smem_ptr_flag_bitsILi32EEENSS_INS5_IJNSA_ILi8EEESG_EEENS5_IJSG_SC_EEEEEEEvNS4_8identityENS4_23SM90_TMA_LOAD_MULTICASTES1A_vS1B_EENS_8epilogue10collective18CollectiveEpilogueINS1E_23Sm100TmaWarpSpecializedILi3ELi2ELi16ELb1ELb0EEEJSH_NS5_IJNSS_ISF_SC_EENSS_ISG_SC_EEEEESI_SJ_SI_SJ_NS1E_6fusion15FusionCallbacksIS1I_NS1M_17LinearCombinationISI_fSI_fLNS_15FloatRoundStyleE2EEESH_S1L_JEEENS4_5SM1004TMEM4LOAD26SM100_TMEM_LOAD_16dp128b8xES10_S1A_NS4_17SM75_U32x4_LDSM_NENS4_14SM90_TMA_STOREES1A_NS4_17SM90_U32x4_STSM_NENS4_39AutoVectorizingCopyWithAssumedAlignmentILi128EEEEEEvvEEEEvNT_6ParamsE,"a",@progbits
	.sectionflags	@""
	.align	4
.nv.constant0._ZN7cutlass13device_kernelINS_4gemm6kernel13GemmUniversalIN4cute5tupleIJiiiiEEENS1_10collective13CollectiveMmaINS1_35MainloopSm100TmaUmmaWarpSpecializedILi3ELi2ELi4ENS5_IJNS4_1CILi2EEENSA_ILi1EEESC_EEEEENS5_IJNSA_ILi64EEESF_NSA_ILi32EEEEEENS_10tfloat32_tENS5_IJlSC_lEEESI_SJ_NS4_8TiledMMAINS4_8MMA_AtomIJNS4_17SM100_MMA_TF32_SSISI_SI_fLi64ELi64ELNS4_4UMMA5MajorE0ELSO_0ELNSN_7ScaleInE0ELSP_0EEEEEENS4_6LayoutINS5_IJSC_SC_SC_EEENS5_IJNSA_ILi0EEESU_SU_EEEEENS5_IJNS4_10UnderscoreESX_SX_EEEEENS4_13SM90_TMA_LOADENS4_14ComposedLayoutINS4_7SwizzleILi3ELi4ELi3EEENS4_18smem_ptr_flag_bitsILi32EEENSS_INS5_IJNSA_ILi8EEESG_EEENS5_IJSG_SC_EEEEEEEvNS4_8identityENS4_23SM90_TMA_LOAD_MULTICASTES1A_vS1B_EENS_8epilogue10collective18CollectiveEpilogueINS1E_23Sm100TmaWarpSpecializedILi3ELi2ELi16ELb1ELb0EEEJSH_NS5_IJNSS_ISF_SC_EENSS_ISG_SC_EEEEESI_SJ_SI_SJ_NS1E_6fusion15FusionCallbacksIS1I_NS1M_17LinearCombinationISI_fSI_fLNS_15FloatRoundStyleE2EEESH_S1L_JEEENS4_5SM1004TMEM4LOAD26SM100_TMEM_LOAD_16dp128b8xES10_S1A_NS4_17SM75_U32x4_LDSM_NENS4_14SM90_TMA_STOREES1A_NS4_17SM90_U32x4_STSM_NENS4_39AutoVectorizingCopyWithAssumedAlignmentILi128EEEEEEvvEEEEvNT_6ParamsE:
	.zero		2944


//--------------------- SYMBOLS --------------------------

	.type		.nv.reservedSmem.offset0,@object
	.size		.nv.reservedSmem.offset0,0x4
	.type		.nv.reservedSmem.cap,@object
	.size		.nv.reservedSmem.cap,0x4
	.type		__assertfail,@function
